//
// Generated by NVIDIA NVVM Compiler
//
// Compiler Build ID: CL-36424714
// Cuda compilation tools, release 13.0, V13.0.88
// Based on NVVM 20.0.0
//

.version 9.0
.target sm_100
.address_size 64

	// .globl	_Z7ByteSubPA4_iS0_

.visible .entry _Z7ByteSubPA4_iS0_(
	.param .u64 .ptr .align 1 _Z7ByteSubPA4_iS0__param_0,
	.param .u64 .ptr .align 1 _Z7ByteSubPA4_iS0__param_1
)
{
	.local .align 16 .b8 	__local_depot0[1024];
	.reg .b64 	%SP;
	.reg .b64 	%SPL;
	.reg .pred 	%p<2>;
	.reg .b32 	%r<262>;
	.reg .b64 	%rd<18>;

	mov.u64 	%SPL, __local_depot0;
	ld.param.u64 	%rd2, [_Z7ByteSubPA4_iS0__param_0];
	ld.param.u64 	%rd3, [_Z7ByteSubPA4_iS0__param_1];
	add.u64 	%rd1, %SPL, 0;
	mov.b32 	%r3, 123;
	mov.b32 	%r4, 119;
	mov.b32 	%r5, 124;
	mov.b32 	%r6, 99;
	st.local.v4.u32 	[%rd1], {%r6, %r5, %r4, %r3};
	mov.b32 	%r7, 197;
	mov.b32 	%r8, 111;
	mov.b32 	%r9, 107;
	mov.b32 	%r10, 242;
	st.local.v4.u32 	[%rd1+16], {%r10, %r9, %r8, %r7};
	mov.b32 	%r11, 43;
	mov.b32 	%r12, 103;
	mov.b32 	%r13, 1;
	mov.b32 	%r14, 48;
	st.local.v4.u32 	[%rd1+32], {%r14, %r13, %r12, %r11};
	mov.b32 	%r15, 118;
	mov.b32 	%r16, 171;
	mov.b32 	%r17, 215;
	mov.b32 	%r18, 254;
	st.local.v4.u32 	[%rd1+48], {%r18, %r17, %r16, %r15};
	mov.b32 	%r19, 125;
	mov.b32 	%r20, 201;
	mov.b32 	%r21, 130;
	mov.b32 	%r22, 202;
	st.local.v4.u32 	[%rd1+64], {%r22, %r21, %r20, %r19};
	mov.b32 	%r23, 240;
	mov.b32 	%r24, 71;
	mov.b32 	%r25, 89;
	mov.b32 	%r26, 250;
	st.local.v4.u32 	[%rd1+80], {%r26, %r25, %r24, %r23};
	mov.b32 	%r27, 175;
	mov.b32 	%r28, 162;
	mov.b32 	%r29, 212;
	mov.b32 	%r30, 173;
	st.local.v4.u32 	[%rd1+96], {%r30, %r29, %r28, %r27};
	mov.b32 	%r31, 192;
	mov.b32 	%r32, 114;
	mov.b32 	%r33, 164;
	mov.b32 	%r34, 156;
	st.local.v4.u32 	[%rd1+112], {%r34, %r33, %r32, %r31};
	mov.b32 	%r35, 38;
	mov.b32 	%r36, 147;
	mov.b32 	%r37, 253;
	mov.b32 	%r38, 183;
	st.local.v4.u32 	[%rd1+128], {%r38, %r37, %r36, %r35};
	mov.b32 	%r39, 204;
	mov.b32 	%r40, 247;
	mov.b32 	%r41, 63;
	mov.b32 	%r42, 54;
	st.local.v4.u32 	[%rd1+144], {%r42, %r41, %r40, %r39};
	mov.b32 	%r43, 241;
	mov.b32 	%r44, 229;
	mov.b32 	%r45, 165;
	mov.b32 	%r46, 52;
	st.local.v4.u32 	[%rd1+160], {%r46, %r45, %r44, %r43};
	mov.b32 	%r47, 21;
	mov.b32 	%r48, 49;
	mov.b32 	%r49, 216;
	mov.b32 	%r50, 113;
	st.local.v4.u32 	[%rd1+176], {%r50, %r49, %r48, %r47};
	mov.b32 	%r51, 195;
	mov.b32 	%r52, 35;
	mov.b32 	%r53, 199;
	mov.b32 	%r54, 4;
	st.local.v4.u32 	[%rd1+192], {%r54, %r53, %r52, %r51};
	mov.b32 	%r55, 154;
	mov.b32 	%r56, 5;
	mov.b32 	%r57, 150;
	mov.b32 	%r58, 24;
	st.local.v4.u32 	[%rd1+208], {%r58, %r57, %r56, %r55};
	mov.b32 	%r59, 226;
	mov.b32 	%r60, 128;
	mov.b32 	%r61, 18;
	mov.b32 	%r62, 7;
	st.local.v4.u32 	[%rd1+224], {%r62, %r61, %r60, %r59};
	mov.b32 	%r63, 117;
	mov.b32 	%r64, 178;
	mov.b32 	%r65, 39;
	mov.b32 	%r66, 235;
	st.local.v4.u32 	[%rd1+240], {%r66, %r65, %r64, %r63};
	mov.b32 	%r67, 26;
	mov.b32 	%r68, 44;
	mov.b32 	%r69, 131;
	mov.b32 	%r70, 9;
	st.local.v4.u32 	[%rd1+256], {%r70, %r69, %r68, %r67};
	mov.b32 	%r71, 160;
	mov.b32 	%r72, 90;
	mov.b32 	%r73, 110;
	mov.b32 	%r74, 27;
	st.local.v4.u32 	[%rd1+272], {%r74, %r73, %r72, %r71};
	mov.b32 	%r75, 179;
	mov.b32 	%r76, 214;
	mov.b32 	%r77, 59;
	mov.b32 	%r78, 82;
	st.local.v4.u32 	[%rd1+288], {%r78, %r77, %r76, %r75};
	mov.b32 	%r79, 132;
	mov.b32 	%r80, 47;
	mov.b32 	%r81, 227;
	mov.b32 	%r82, 41;
	st.local.v4.u32 	[%rd1+304], {%r82, %r81, %r80, %r79};
	mov.b32 	%r83, 237;
	mov.b32 	%r84, 0;
	mov.b32 	%r85, 209;
	mov.b32 	%r86, 83;
	st.local.v4.u32 	[%rd1+320], {%r86, %r85, %r84, %r83};
	mov.b32 	%r87, 91;
	mov.b32 	%r88, 177;
	mov.b32 	%r89, 252;
	mov.b32 	%r90, 32;
	st.local.v4.u32 	[%rd1+336], {%r90, %r89, %r88, %r87};
	mov.b32 	%r91, 57;
	mov.b32 	%r92, 190;
	mov.b32 	%r93, 203;
	mov.b32 	%r94, 106;
	st.local.v4.u32 	[%rd1+352], {%r94, %r93, %r92, %r91};
	mov.b32 	%r95, 207;
	mov.b32 	%r96, 88;
	mov.b32 	%r97, 76;
	mov.b32 	%r98, 74;
	st.local.v4.u32 	[%rd1+368], {%r98, %r97, %r96, %r95};
	mov.b32 	%r99, 251;
	mov.b32 	%r100, 170;
	mov.b32 	%r101, 239;
	mov.b32 	%r102, 208;
	st.local.v4.u32 	[%rd1+384], {%r102, %r101, %r100, %r99};
	mov.b32 	%r103, 133;
	mov.b32 	%r104, 51;
	mov.b32 	%r105, 77;
	mov.b32 	%r106, 67;
	st.local.v4.u32 	[%rd1+400], {%r106, %r105, %r104, %r103};
	mov.b32 	%r107, 127;
	mov.b32 	%r108, 2;
	mov.b32 	%r109, 249;
	mov.b32 	%r110, 69;
	st.local.v4.u32 	[%rd1+416], {%r110, %r109, %r108, %r107};
	mov.b32 	%r111, 168;
	mov.b32 	%r112, 159;
	mov.b32 	%r113, 60;
	mov.b32 	%r114, 80;
	st.local.v4.u32 	[%rd1+432], {%r114, %r113, %r112, %r111};
	mov.b32 	%r115, 143;
	mov.b32 	%r116, 64;
	mov.b32 	%r117, 163;
	mov.b32 	%r118, 81;
	st.local.v4.u32 	[%rd1+448], {%r118, %r117, %r116, %r115};
	mov.b32 	%r119, 245;
	mov.b32 	%r120, 56;
	mov.b32 	%r121, 157;
	mov.b32 	%r122, 146;
	st.local.v4.u32 	[%rd1+464], {%r122, %r121, %r120, %r119};
	mov.b32 	%r123, 33;
	mov.b32 	%r124, 218;
	mov.b32 	%r125, 182;
	mov.b32 	%r126, 188;
	st.local.v4.u32 	[%rd1+480], {%r126, %r125, %r124, %r123};
	mov.b32 	%r127, 210;
	mov.b32 	%r128, 243;
	mov.b32 	%r129, 255;
	mov.b32 	%r130, 16;
	st.local.v4.u32 	[%rd1+496], {%r130, %r129, %r128, %r127};
	mov.b32 	%r131, 236;
	mov.b32 	%r132, 19;
	mov.b32 	%r133, 12;
	mov.b32 	%r134, 205;
	st.local.v4.u32 	[%rd1+512], {%r134, %r133, %r132, %r131};
	mov.b32 	%r135, 23;
	mov.b32 	%r136, 68;
	mov.b32 	%r137, 151;
	mov.b32 	%r138, 95;
	st.local.v4.u32 	[%rd1+528], {%r138, %r137, %r136, %r135};
	mov.b32 	%r139, 61;
	mov.b32 	%r140, 126;
	mov.b32 	%r141, 167;
	mov.b32 	%r142, 196;
	st.local.v4.u32 	[%rd1+544], {%r142, %r141, %r140, %r139};
	mov.b32 	%r143, 115;
	mov.b32 	%r144, 25;
	mov.b32 	%r145, 93;
	mov.b32 	%r146, 100;
	st.local.v4.u32 	[%rd1+560], {%r146, %r145, %r144, %r143};
	mov.b32 	%r147, 220;
	mov.b32 	%r148, 79;
	mov.b32 	%r149, 129;
	mov.b32 	%r150, 96;
	st.local.v4.u32 	[%rd1+576], {%r150, %r149, %r148, %r147};
	mov.b32 	%r151, 136;
	mov.b32 	%r152, 144;
	mov.b32 	%r153, 42;
	mov.b32 	%r154, 34;
	st.local.v4.u32 	[%rd1+592], {%r154, %r153, %r152, %r151};
	mov.b32 	%r155, 20;
	mov.b32 	%r156, 184;
	mov.b32 	%r157, 238;
	mov.b32 	%r158, 70;
	st.local.v4.u32 	[%rd1+608], {%r158, %r157, %r156, %r155};
	mov.b32 	%r159, 219;
	mov.b32 	%r160, 11;
	mov.b32 	%r161, 94;
	mov.b32 	%r162, 222;
	st.local.v4.u32 	[%rd1+624], {%r162, %r161, %r160, %r159};
	mov.b32 	%r163, 10;
	mov.b32 	%r164, 58;
	mov.b32 	%r165, 50;
	mov.b32 	%r166, 224;
	st.local.v4.u32 	[%rd1+640], {%r166, %r165, %r164, %r163};
	mov.b32 	%r167, 92;
	mov.b32 	%r168, 36;
	mov.b32 	%r169, 6;
	mov.b32 	%r170, 73;
	st.local.v4.u32 	[%rd1+656], {%r170, %r169, %r168, %r167};
	mov.b32 	%r171, 98;
	mov.b32 	%r172, 172;
	mov.b32 	%r173, 211;
	mov.b32 	%r174, 194;
	st.local.v4.u32 	[%rd1+672], {%r174, %r173, %r172, %r171};
	mov.b32 	%r175, 121;
	mov.b32 	%r176, 228;
	mov.b32 	%r177, 149;
	mov.b32 	%r178, 145;
	st.local.v4.u32 	[%rd1+688], {%r178, %r177, %r176, %r175};
	mov.b32 	%r179, 109;
	mov.b32 	%r180, 55;
	mov.b32 	%r181, 231;
	st.local.v4.u32 	[%rd1+704], {%r181, %r93, %r180, %r179};
	mov.b32 	%r182, 169;
	mov.b32 	%r183, 78;
	mov.b32 	%r184, 213;
	mov.b32 	%r185, 141;
	st.local.v4.u32 	[%rd1+720], {%r185, %r184, %r183, %r182};
	mov.b32 	%r186, 234;
	mov.b32 	%r187, 244;
	mov.b32 	%r188, 86;
	mov.b32 	%r189, 108;
	st.local.v4.u32 	[%rd1+736], {%r189, %r188, %r187, %r186};
	mov.b32 	%r190, 8;
	mov.b32 	%r191, 174;
	mov.b32 	%r192, 122;
	mov.b32 	%r193, 101;
	st.local.v4.u32 	[%rd1+752], {%r193, %r192, %r191, %r190};
	mov.b32 	%r194, 46;
	mov.b32 	%r195, 37;
	mov.b32 	%r196, 120;
	mov.b32 	%r197, 186;
	st.local.v4.u32 	[%rd1+768], {%r197, %r196, %r195, %r194};
	mov.b32 	%r198, 198;
	mov.b32 	%r199, 180;
	mov.b32 	%r200, 166;
	mov.b32 	%r201, 28;
	st.local.v4.u32 	[%rd1+784], {%r201, %r200, %r199, %r198};
	mov.b32 	%r202, 31;
	mov.b32 	%r203, 116;
	mov.b32 	%r204, 221;
	mov.b32 	%r205, 232;
	st.local.v4.u32 	[%rd1+800], {%r205, %r204, %r203, %r202};
	mov.b32 	%r206, 138;
	mov.b32 	%r207, 139;
	mov.b32 	%r208, 189;
	mov.b32 	%r209, 75;
	st.local.v4.u32 	[%rd1+816], {%r209, %r208, %r207, %r206};
	mov.b32 	%r210, 102;
	mov.b32 	%r211, 181;
	mov.b32 	%r212, 62;
	mov.b32 	%r213, 112;
	st.local.v4.u32 	[%rd1+832], {%r213, %r212, %r211, %r210};
	mov.b32 	%r214, 14;
	mov.b32 	%r215, 246;
	mov.b32 	%r216, 3;
	mov.b32 	%r217, 72;
	st.local.v4.u32 	[%rd1+848], {%r217, %r216, %r215, %r214};
	mov.b32 	%r218, 185;
	mov.b32 	%r219, 87;
	mov.b32 	%r220, 53;
	mov.b32 	%r221, 97;
	st.local.v4.u32 	[%rd1+864], {%r221, %r220, %r219, %r218};
	mov.b32 	%r222, 158;
	mov.b32 	%r223, 29;
	mov.b32 	%r224, 193;
	mov.b32 	%r225, 134;
	st.local.v4.u32 	[%rd1+880], {%r225, %r224, %r223, %r222};
	mov.b32 	%r226, 17;
	mov.b32 	%r227, 152;
	mov.b32 	%r228, 248;
	mov.b32 	%r229, 225;
	st.local.v4.u32 	[%rd1+896], {%r229, %r228, %r227, %r226};
	mov.b32 	%r230, 148;
	mov.b32 	%r231, 142;
	mov.b32 	%r232, 217;
	mov.b32 	%r233, 105;
	st.local.v4.u32 	[%rd1+912], {%r233, %r232, %r231, %r230};
	mov.b32 	%r234, 135;
	mov.b32 	%r235, 30;
	mov.b32 	%r236, 155;
	st.local.v4.u32 	[%rd1+928], {%r236, %r235, %r234, %r205};
	mov.b32 	%r237, 223;
	mov.b32 	%r238, 40;
	mov.b32 	%r239, 85;
	mov.b32 	%r240, 206;
	st.local.v4.u32 	[%rd1+944], {%r240, %r239, %r238, %r237};
	mov.b32 	%r241, 13;
	mov.b32 	%r242, 137;
	mov.b32 	%r243, 161;
	mov.b32 	%r244, 140;
	st.local.v4.u32 	[%rd1+960], {%r244, %r243, %r242, %r241};
	mov.b32 	%r245, 104;
	mov.b32 	%r246, 66;
	mov.b32 	%r247, 230;
	mov.b32 	%r248, 191;
	st.local.v4.u32 	[%rd1+976], {%r248, %r247, %r246, %r245};
	mov.b32 	%r249, 15;
	mov.b32 	%r250, 45;
	mov.b32 	%r251, 153;
	mov.b32 	%r252, 65;
	st.local.v4.u32 	[%rd1+992], {%r252, %r251, %r250, %r249};
	mov.b32 	%r253, 22;
	mov.b32 	%r254, 187;
	mov.b32 	%r255, 84;
	mov.b32 	%r256, 176;
	st.local.v4.u32 	[%rd1+1008], {%r256, %r255, %r254, %r253};
	mov.u32 	%r1, %tid.x;
	mov.u32 	%r2, %tid.y;
	or.b32  	%r257, %r1, %r2;
	and.b32  	%r258, %r257, 1020;
	setp.ne.s32 	%p1, %r258, 0;
	@%p1 bra 	$L__BB0_2;
	cvta.to.global.u64 	%rd5, %rd2;
	cvta.to.global.u64 	%rd6, %rd3;
	mul.wide.u32 	%rd7, %r1, 16;
	add.s64 	%rd8, %rd5, %rd7;
	mul.wide.u32 	%rd9, %r2, 4;
	add.s64 	%rd10, %rd8, %rd9;
	ld.global.u32 	%r259, [%rd10];
	shl.b32 	%r260, %r259, 2;
	cvt.u64.u32 	%rd11, %r260;
	and.b64  	%rd12, %rd11, 960;
	add.s64 	%rd13, %rd1, %rd12;
	and.b64  	%rd14, %rd11, 60;
	add.s64 	%rd15, %rd13, %rd14;
	ld.local.u32 	%r261, [%rd15];
	add.s64 	%rd16, %rd6, %rd7;
	add.s64 	%rd17, %rd16, %rd9;
	st.global.u32 	[%rd17], %r261;
$L__BB0_2:
	ret;

}
	// .globl	_Z8ShiftRowPA4_iS0_
.visible .entry _Z8ShiftRowPA4_iS0_(
	.param .u64 .ptr .align 1 _Z8ShiftRowPA4_iS0__param_0,
	.param .u64 .ptr .align 1 _Z8ShiftRowPA4_iS0__param_1
)
{
	.reg .pred 	%p<2>;
	.reg .b32 	%r<24>;
	.reg .b64 	%rd<12>;

	ld.param.u64 	%rd3, [_Z8ShiftRowPA4_iS0__param_0];
	ld.param.u64 	%rd2, [_Z8ShiftRowPA4_iS0__param_1];
	cvta.to.global.u64 	%rd1, %rd3;
	mov.u32 	%r1, %tid.x;
	mov.u32 	%r2, %tid.y;
	or.b32  	%r3, %r1, %r2;
	and.b32  	%r4, %r3, 1020;
	setp.ne.s32 	%p1, %r4, 0;
	@%p1 bra 	$L__BB1_2;
	mul.wide.u32 	%rd4, %r1, 16;
	add.s64 	%rd5, %rd1, %rd4;
	add.s32 	%r5, %r2, %r1;
	shl.b32 	%r6, %r5, 2;
	cvt.u64.u32 	%rd6, %r6;
	and.b64  	%rd7, %rd6, 12;
	add.s64 	%rd8, %rd5, %rd7;
	ld.global.u8 	%r7, [%rd8];
	mul.wide.u32 	%rd9, %r2, 4;
	add.s64 	%rd10, %rd5, %rd9;
	st.global.u32 	[%rd10], %r7;
$L__BB1_2:
	cvta.to.global.u64 	%rd11, %rd2;
	ld.global.u32 	%r8, [%rd1];
	st.global.u32 	[%rd11], %r8;
	ld.global.u32 	%r9, [%rd1+4];
	st.global.u32 	[%rd11+4], %r9;
	ld.global.u32 	%r10, [%rd1+8];
	st.global.u32 	[%rd11+8], %r10;
	ld.global.u32 	%r11, [%rd1+12];
	st.global.u32 	[%rd11+12], %r11;
	ld.global.u32 	%r12, [%rd1+16];
	st.global.u32 	[%rd11+16], %r12;
	ld.global.u32 	%r13, [%rd1+20];
	st.global.u32 	[%rd11+20], %r13;
	ld.global.u32 	%r14, [%rd1+24];
	st.global.u32 	[%rd11+24], %r14;
	ld.global.u32 	%r15, [%rd1+28];
	st.global.u32 	[%rd11+28], %r15;
	ld.global.u32 	%r16, [%rd1+32];
	st.global.u32 	[%rd11+32], %r16;
	ld.global.u32 	%r17, [%rd1+36];
	st.global.u32 	[%rd11+36], %r17;
	ld.global.u32 	%r18, [%rd1+40];
	st.global.u32 	[%rd11+40], %r18;
	ld.global.u32 	%r19, [%rd1+44];
	st.global.u32 	[%rd11+44], %r19;
	ld.global.u32 	%r20, [%rd1+48];
	st.global.u32 	[%rd11+48], %r20;
	ld.global.u32 	%r21, [%rd1+52];
	st.global.u32 	[%rd11+52], %r21;
	ld.global.u32 	%r22, [%rd1+56];
	st.global.u32 	[%rd11+56], %r22;
	ld.global.u32 	%r23, [%rd1+60];
	st.global.u32 	[%rd11+60], %r23;
	ret;

}
	// .globl	_Z9MixColumnPA4_iS0_
.visible .entry _Z9MixColumnPA4_iS0_(
	.param .u64 .ptr .align 1 _Z9MixColumnPA4_iS0__param_0,
	.param .u64 .ptr .align 1 _Z9MixColumnPA4_iS0__param_1
)
{
	.reg .pred 	%p<6>;
	.reg .b16 	%rs<33>;
	.reg .b32 	%r<10>;
	.reg .b64 	%rd<8>;

	ld.param.u64 	%rd1, [_Z9MixColumnPA4_iS0__param_0];
	ld.param.u64 	%rd2, [_Z9MixColumnPA4_iS0__param_1];
	mov.u32 	%r1, %tid.x;
	setp.gt.u32 	%p1, %r1, 3;
	@%p1 bra 	$L__BB2_2;
	cvta.to.global.u64 	%rd3, %rd2;
	cvta.to.global.u64 	%rd4, %rd1;
	mul.wide.u32 	%rd5, %r1, 4;
	add.s64 	%rd6, %rd4, %rd5;
	ld.global.s8 	%rs1, [%rd6];
	ld.global.s8 	%rs2, [%rd6+16];
	ld.global.s8 	%rs3, [%rd6+32];
	ld.global.s8 	%rs4, [%rd6+48];
	shl.b16 	%rs5, %rs1, 1;
	xor.b16  	%rs6, %rs5, 27;
	setp.lt.s16 	%p2, %rs1, 0;
	selp.b16 	%rs7, %rs6, %rs5, %p2;
	shl.b16 	%rs8, %rs2, 1;
	xor.b16  	%rs9, %rs8, 27;
	setp.lt.s16 	%p3, %rs2, 0;
	selp.b16 	%rs10, %rs9, %rs8, %p3;
	xor.b16  	%rs11, %rs10, %rs7;
	xor.b16  	%rs12, %rs11, %rs3;
	xor.b16  	%rs13, %rs12, %rs4;
	xor.b16  	%rs14, %rs13, %rs2;
	shl.b16 	%rs15, %rs3, 1;
	xor.b16  	%rs16, %rs15, 27;
	setp.lt.s16 	%p4, %rs3, 0;
	selp.b16 	%rs17, %rs16, %rs15, %p4;
	xor.b16  	%rs18, %rs17, %rs10;
	xor.b16  	%rs19, %rs18, %rs3;
	xor.b16  	%rs20, %rs19, %rs1;
	xor.b16  	%rs21, %rs20, %rs4;
	shl.b16 	%rs22, %rs4, 1;
	xor.b16  	%rs23, %rs22, 27;
	setp.lt.s16 	%p5, %rs4, 0;
	selp.b16 	%rs24, %rs23, %rs22, %p5;
	xor.b16  	%rs25, %rs24, %rs17;
	xor.b16  	%rs26, %rs25, %rs4;
	xor.b16  	%rs27, %rs26, %rs1;
	xor.b16  	%rs28, %rs27, %rs2;
	xor.b16  	%rs29, %rs7, %rs24;
	xor.b16  	%rs30, %rs29, %rs2;
	xor.b16  	%rs31, %rs30, %rs3;
	xor.b16  	%rs32, %rs31, %rs1;
	add.s64 	%rd7, %rd3, %rd5;
	cvt.u32.u16 	%r2, %rs14;
	and.b32  	%r3, %r2, 255;
	st.global.u32 	[%rd7], %r3;
	cvt.u32.u16 	%r4, %rs21;
	and.b32  	%r5, %r4, 255;
	st.global.u32 	[%rd7+16], %r5;
	cvt.u32.u16 	%r6, %rs28;
	and.b32  	%r7, %r6, 255;
	st.global.u32 	[%rd7+32], %r7;
	cvt.u32.u16 	%r8, %rs32;
	and.b32  	%r9, %r8, 255;
	st.global.u32 	[%rd7+48], %r9;
$L__BB2_2:
	ret;

}


// ===== COMPILED SASS (sm_100) =====

	.target	sm_100

	.elftype	@"ET_EXEC"


//--------------------- .note.nv.tkinfo           --------------------------
	.section	.note.nv.tkinfo,"",@"SHT_NOTE"
	.sectionflags	@"SHF_NOTE_NV_TKINFO"
	.tkinfo
        /*0018*/ 	.word	0x00000002
        /*0030*/ 	.string	""
        /*0030*/ 	.string	"ptxas"
        /*0030*/ 	.string	"Cuda compilation tools, release 13.0, V13.0.88"
        /*0030*/ 	.string	"Build cuda_13.0.r13.0/compiler.36424714_0"
        /*0030*/ 	.string	"-arch sm_100 -m 64 "



//--------------------- .note.nv.cuinfo           --------------------------
	.section	.note.nv.cuinfo,"",@"SHT_NOTE"
	.sectionflags	@"SHF_NOTE_NV_CUINFO"
        /*0018*/ 	.short	0x0002
        /*001a*/ 	.short	0x0064
        /*001c*/ 	.short	0x0082
	.zero		2


//--------------------- .nv.info                  --------------------------
	.section	.nv.info,"",@"SHT_CUDA_INFO"
	.align	4


	//----- nvinfo : EIATTR_REGCOUNT
	.align		4
        /*0000*/ 	.byte	0x04, 0x2f
        /*0002*/ 	.short	(.L_1 - .L_0)
	.align		4
.L_0:
        /*0004*/ 	.word	index@(_Z7ByteSubPA4_iS0_)
        /*0008*/ 	.word	0x00000022


	//----- nvinfo : EIATTR_FRAME_SIZE
	.align		4
.L_1:
        /*000c*/ 	.byte	0x04, 0x11
        /*000e*/ 	.short	(.L_3 - .L_2)
	.align		4
.L_2:
        /*0010*/ 	.word	index@(_Z7ByteSubPA4_iS0_)
        /*0014*/ 	.word	0x00000400


	//----- nvinfo : EIATTR_REGCOUNT
	.align		4
.L_3:
        /*0018*/ 	.byte	0x04, 0x2f
        /*001a*/ 	.short	(.L_5 - .L_4)
	.align		4
.L_4:
        /*001c*/ 	.word	index@(_Z8ShiftRowPA4_iS0_)
        /*0020*/ 	.word	0x00000014


	//----- nvinfo : EIATTR_FRAME_SIZE
	.align		4
.L_5:
        /*0024*/ 	.byte	0x04, 0x11
        /*0026*/ 	.short	(.L_7 - .L_6)
	.align		4
.L_6:
        /*0028*/ 	.word	index@(_Z8ShiftRowPA4_iS0_)
        /*002c*/ 	.word	0x00000000


	//----- nvinfo : EIATTR_REGCOUNT
	.align		4
.L_7:
        /*0030*/ 	.byte	0x04, 0x2f
        /*0032*/ 	.short	(.L_9 - .L_8)
	.align		4
.L_8:
        /*0034*/ 	.word	index@(_Z9MixColumnPA4_iS0_)
        /*0038*/ 	.word	0x00000010


	//----- nvinfo : EIATTR_FRAME_SIZE
	.align		4
.L_9:
        /*003c*/ 	.byte	0x04, 0x11
        /*003e*/ 	.short	(.L_11 - .L_10)
	.align		4
.L_10:
        /*0040*/ 	.word	index@(_Z9MixColumnPA4_iS0_)
        /*0044*/ 	.word	0x00000000


	//----- nvinfo : EIATTR_MIN_STACK_SIZE
	.align		4
.L_11:
        /*0048*/ 	.byte	0x04, 0x12
        /*004a*/ 	.short	(.L_13 - .L_12)
	.align		4
.L_12:
        /*004c*/ 	.word	index@(_Z9MixColumnPA4_iS0_)
        /*0050*/ 	.word	0x00000000


	//----- nvinfo : EIATTR_MIN_STACK_SIZE
	.align		4
.L_13:
        /*0054*/ 	.byte	0x04, 0x12
        /*0056*/ 	.short	(.L_15 - .L_14)
	.align		4
.L_14:
        /*0058*/ 	.word	index@(_Z8ShiftRowPA4_iS0_)
        /*005c*/ 	.word	0x00000000


	//----- nvinfo : EIATTR_MIN_STACK_SIZE
	.align		4
.L_15:
        /*0060*/ 	.byte	0x04, 0x12
        /*0062*/ 	.short	(.L_17 - .L_16)
	.align		4
.L_16:
        /*0064*/ 	.word	index@(_Z7ByteSubPA4_iS0_)
        /*0068*/ 	.word	0x00000400
.L_17:


//--------------------- .nv.compat                --------------------------
	.section	.nv.compat,"",@"SHT_CUDA_COMPAT_INFO"
	.align	4
        /*0000*/ 	.byte	0x02, 0x09, 0x00, 0x00, 0x02, 0x02, 0x01, 0x00, 0x02, 0x05, 0x05, 0x00, 0x03, 0x07, 0x01, 0x01
        /*0010*/ 	.byte	0x02, 0x03, 0x00, 0x00, 0x02, 0x06, 0x01, 0x00, 0x04, 0x0b, 0x08, 0x00, 0x09, 0x00, 0x00, 0x00
        /*0020*/ 	.byte	0x00, 0x00, 0x00, 0x00


//--------------------- .nv.info._Z9MixColumnPA4_iS0_ --------------------------
	.section	.nv.info._Z9MixColumnPA4_iS0_,"",@"SHT_CUDA_INFO"
	.sectionflags	@""
	.align	4


	//----- nvinfo : EIATTR_CUDA_API_VERSION
	.align		4
        /*0000*/ 	.byte	0x04, 0x37
        /*0002*/ 	.short	(.L_19 - .L_18)
.L_18:
        /*0004*/ 	.word	0x00000082


	//----- nvinfo : EIATTR_KPARAM_INFO
	.align		4
.L_19:
        /*0008*/ 	.byte	0x04, 0x17
        /*000a*/ 	.short	(.L_21 - .L_20)
.L_20:
        /*000c*/ 	.word	0x00000000
        /*0010*/ 	.short	0x0001
        /*0012*/ 	.short	0x0008
        /*0014*/ 	.byte	0x00, 0xf5, 0x21, 0x00


	//----- nvinfo : EIATTR_KPARAM_INFO
	.align		4
.L_21:
        /*0018*/ 	.byte	0x04, 0x17
        /*001a*/ 	.short	(.L_23 - .L_22)
.L_22:
        /*001c*/ 	.word	0x00000000
        /*0020*/ 	.short	0x0000
        /*0022*/ 	.short	0x0000
        /*0024*/ 	.byte	0x00, 0xf5, 0x21, 0x00


	//----- nvinfo : EIATTR_SPARSE_MMA_MASK
	.align		4
.L_23:
        /*0028*/ 	.byte	0x03, 0x50
        /*002a*/ 	.short	0x0000


	//----- nvinfo : EIATTR_MAXREG_COUNT
	.align		4
        /*002c*/ 	.byte	0x03, 0x1b
        /*002e*/ 	.short	0x00ff


	//----- nvinfo : EIATTR_MERCURY_ISA_VERSION
	.align		4
        /*0030*/ 	.byte	0x03, 0x5f
        /*0032*/ 	.short	0x0101


	//----- nvinfo : EIATTR_VRC_CTA_INIT_COUNT
	.align		4
        /*0034*/ 	.byte	0x02, 0x4a
	.zero		1
	.zero		1


	//----- nvinfo : EIATTR_EXIT_INSTR_OFFSETS
	.align		4
        /*0038*/ 	.byte	0x04, 0x1c
        /*003a*/ 	.short	(.L_25 - .L_24)


	//   ....[0]....
.L_24:
        /*003c*/ 	.word	0x00000030


	//   ....[1]....
        /*0040*/ 	.word	0x000002d0


	//----- nvinfo : EIATTR_CBANK_PARAM_SIZE
	.align		4
.L_25:
        /*0044*/ 	.byte	0x03, 0x19
        /*0046*/ 	.short	0x0010


	//----- nvinfo : EIATTR_PARAM_CBANK
	.align		4
        /*0048*/ 	.byte	0x04, 0x0a
        /*004a*/ 	.short	(.L_27 - .L_26)
	.align		4
.L_26:
        /*004c*/ 	.word	index@(.nv.constant0._Z9MixColumnPA4_iS0_)
        /*0050*/ 	.short	0x0380
        /*0052*/ 	.short	0x0010


	//----- nvinfo : EIATTR_SW_WAR
	.align		4
.L_27:
        /*0054*/ 	.byte	0x04, 0x36
        /*0056*/ 	.short	(.L_29 - .L_28)
.L_28:
        /*0058*/ 	.word	0x00000008
.L_29:


//--------------------- .nv.info._Z8ShiftRowPA4_iS0_ --------------------------
	.section	.nv.info._Z8ShiftRowPA4_iS0_,"",@"SHT_CUDA_INFO"
	.sectionflags	@""
	.align	4


	//----- nvinfo : EIATTR_CUDA_API_VERSION
	.align		4
        /*0000*/ 	.byte	0x04, 0x37
        /*0002*/ 	.short	(.L_31 - .L_30)
.L_30:
        /*0004*/ 	.word	0x00000082


	//----- nvinfo : EIATTR_KPARAM_INFO
	.align		4
.L_31:
        /*0008*/ 	.byte	0x04, 0x17
        /*000a*/ 	.short	(.L_33 - .L_32)
.L_32:
        /*000c*/ 	.word	0x00000000
        /*0010*/ 	.short	0x0001
        /*0012*/ 	.short	0x0008
        /*0014*/ 	.byte	0x00, 0xf5, 0x21, 0x00


	//----- nvinfo : EIATTR_KPARAM_INFO
	.align		4
.L_33:
        /*0018*/ 	.byte	0x04, 0x17
        /*001a*/ 	.short	(.L_35 - .L_34)
.L_34:
        /*001c*/ 	.word	0x00000000
        /*0020*/ 	.short	0x0000
        /*0022*/ 	.short	0x0000
        /*0024*/ 	.byte	0x00, 0xf5, 0x21, 0x00


	//----- nvinfo : EIATTR_SPARSE_MMA_MASK
	.align		4
.L_35:
        /*0028*/ 	.byte	0x03, 0x50
        /*002a*/ 	.short	0x0000


	//----- nvinfo : EIATTR_MAXREG_COUNT
	.align		4
        /*002c*/ 	.byte	0x03, 0x1b
        /*002e*/ 	.short	0x00ff


	//----- nvinfo : EIATTR_MERCURY_ISA_VERSION
	.align		4
        /*0030*/ 	.byte	0x03, 0x5f
        /*0032*/ 	.short	0x0101


	//----- nvinfo : EIATTR_VRC_CTA_INIT_COUNT
	.align		4
        /*0034*/ 	.byte	0x02, 0x4a
	.zero		1
	.zero		1


	//----- nvinfo : EIATTR_EXIT_INSTR_OFFSETS
	.align		4
        /*0038*/ 	.byte	0x04, 0x1c
        /*003a*/ 	.short	(.L_37 - .L_36)


	//   ....[0]....
.L_36:
        /*003c*/ 	.word	0x00000340


	//----- nvinfo : EIATTR_CRS_STACK_SIZE
	.align		4
.L_37:
        /*0040*/ 	.byte	0x04, 0x1e
        /*0042*/ 	.short	(.L_39 - .L_38)
.L_38:
        /*0044*/ 	.word	0x00000000


	//----- nvinfo : EIATTR_CBANK_PARAM_SIZE
	.align		4
.L_39:
        /*0048*/ 	.byte	0x03, 0x19
        /*004a*/ 	.short	0x0010


	//----- nvinfo : EIATTR_PARAM_CBANK
	.align		4
        /*004c*/ 	.byte	0x04, 0x0a
        /*004e*/ 	.short	(.L_41 - .L_40)
	.align		4
.L_40:
        /*0050*/ 	.word	index@(.nv.constant0._Z8ShiftRowPA4_iS0_)
        /*0054*/ 	.short	0x0380
        /*0056*/ 	.short	0x0010


	//----- nvinfo : EIATTR_SW_WAR
	.align		4
.L_41:
        /*0058*/ 	.byte	0x04, 0x36
        /*005a*/ 	.short	(.L_43 - .L_42)
.L_42:
        /*005c*/ 	.word	0x00000008
.L_43:


//--------------------- .nv.info._Z7ByteSubPA4_iS0_ --------------------------
	.section	.nv.info._Z7ByteSubPA4_iS0_,"",@"SHT_CUDA_INFO"
	.sectionflags	@""
	.align	4


	//----- nvinfo : EIATTR_CUDA_API_VERSION
	.align		4
        /*0000*/ 	.byte	0x04, 0x37
        /*0002*/ 	.short	(.L_45 - .L_44)
.L_44:
        /*0004*/ 	.word	0x00000082


	//----- nvinfo : EIATTR_KPARAM_INFO
	.align		4
.L_45:
        /*0008*/ 	.byte	0x04, 0x17
        /*000a*/ 	.short	(.L_47 - .L_46)
.L_46:
        /*000c*/ 	.word	0x00000000
        /*0010*/ 	.short	0x0001
        /*0012*/ 	.short	0x0008
        /*0014*/ 	.byte	0x00, 0xf5, 0x21, 0x00


	//----- nvinfo : EIATTR_KPARAM_INFO
	.align		4
.L_47:
        /*0018*/ 	.byte	0x04, 0x17
        /*001a*/ 	.short	(.L_49 - .L_48)
.L_48:
        /*001c*/ 	.word	0x00000000
        /*0020*/ 	.short	0x0000
        /*0022*/ 	.short	0x0000
        /*0024*/ 	.byte	0x00, 0xf5, 0x21, 0x00


	//----- nvinfo : EIATTR_SPARSE_MMA_MASK
	.align		4
.L_49:
        /*0028*/ 	.byte	0x03, 0x50
        /*002a*/ 	.short	0x0000


	//----- nvinfo : EIATTR_MAXREG_COUNT
	.align		4
        /*002c*/ 	.byte	0x03, 0x1b
        /*002e*/ 	.short	0x00ff


	//----- nvinfo : EIATTR_MERCURY_ISA_VERSION
	.align		4
        /*0030*/ 	.byte	0x03, 0x5f
        /*0032*/ 	.short	0x0101


	//----- nvinfo : EIATTR_VRC_CTA_INIT_COUNT
	.align		4
        /*0034*/ 	.byte	0x02, 0x4a
	.zero		1
	.zero		1


	//----- nvinfo : EIATTR_EXIT_INSTR_OFFSETS
	.align		4
        /*0038*/ 	.byte	0x04, 0x1c
        /*003a*/ 	.short	(.L_51 - .L_50)


	//   ....[0]....
.L_50:
        /*003c*/ 	.word	0x00001450


	//   ....[1]....
        /*0040*/ 	.word	0x00001540


	//----- nvinfo : EIATTR_CBANK_PARAM_SIZE
	.align		4
.L_51:
        /*0044*/ 	.byte	0x03, 0x19
        /*0046*/ 	.short	0x0010


	//----- nvinfo : EIATTR_PARAM_CBANK
	.align		4
        /*0048*/ 	.byte	0x04, 0x0a
        /*004a*/ 	.short	(.L_53 - .L_52)
	.align		4
.L_52:
        /*004c*/ 	.word	index@(.nv.constant0._Z7ByteSubPA4_iS0_)
        /*0050*/ 	.short	0x0380
        /*0052*/ 	.short	0x0010


	//----- nvinfo : EIATTR_SW_WAR
	.align		4
.L_53:
        /*0054*/ 	.byte	0x04, 0x36
        /*0056*/ 	.short	(.L_55 - .L_54)
.L_54:
        /*0058*/ 	.word	0x00000008
.L_55:


//--------------------- .nv.callgraph             --------------------------
	.section	.nv.callgraph,"",@"SHT_CUDA_CALLGRAPH"
	.align	4
	.sectionentsize	8
	.align		4
        /*0000*/ 	.word	0x00000000
	.align		4
        /*0004*/ 	.word	0xffffffff
	.align		4
        /*0008*/ 	.word	0x00000000
	.align		4
        /*000c*/ 	.word	0xfffffffe
	.align		4
        /*0010*/ 	.word	0x00000000
	.align		4
        /*0014*/ 	.word	0xfffffffd
	.align		4
        /*0018*/ 	.word	0x00000000
	.align		4
        /*001c*/ 	.word	0xfffffffc


//--------------------- .text._Z9MixColumnPA4_iS0_ --------------------------
	.section	.text._Z9MixColumnPA4_iS0_,"ax",@progbits
	.align	128
        .global         _Z9MixColumnPA4_iS0_
        .type           _Z9MixColumnPA4_iS0_,@function
        .size           _Z9MixColumnPA4_iS0_,(.L_x_5 - _Z9MixColumnPA4_iS0_)
        .other          _Z9MixColumnPA4_iS0_,@"STO_CUDA_ENTRY STV_DEFAULT"
_Z9MixColumnPA4_iS0_:
.text._Z9MixColumnPA4_iS0_:
[----:B------:R-:W-:Y:S01]  /*0000*/  LDC R1, c[0x0][0x37c] ;  /* 0x0000df00ff017b82 */ /* 0x000fe20000000800 */
[----:B------:R-:W0:Y:S02]  /*0010*/  S2R R13, SR_TID.X ;  /* 0x00000000000d7919 */ /* 0x000e240000002100 */
[----:B0-----:R-:W-:-:S13]  /*0020*/  ISETP.GT.U32.AND P0, PT, R13, 0x3, PT ;  /* 0x000000030d00780c */ /* 0x001fda0003f04070 */
[----:B------:R-:W-:Y:S05]  /*0030*/  @P0 EXIT ;  /* 0x000000000000094d */ /* 0x000fea0003800000 */
[----:B------:R-:W0:Y:S01]  /*0040*/  LDC.64 R4, c[0x0][0x380] ;  /* 0x0000e000ff047b82 */ /* 0x000e220000000a00 */
[----:B------:R-:W1:Y:S07]  /*0050*/  LDCU.64 UR4, c[0x0][0x358] ;  /* 0x00006b00ff0477ac */ /* 0x000e6e0008000a00 */
[----:B------:R-:W2:Y:S01]  /*0060*/  LDC.64 R2, c[0x0][0x388] ;  /* 0x0000e200ff027b82 */ /* 0x000ea20000000a00 */
[----:B0-----:R-:W-:-:S05]  /*0070*/  IMAD.WIDE.U32 R4, R13, 0x4, R4 ;  /* 0x000000040d047825 */ /* 0x001fca00078e0004 */
[----:B-1----:R-:W3:Y:S04]  /*0080*/  LDG.E.S8 R6, desc[UR4][R4.64+0x10] ;  /* 0x0000100404067981 */ /* 0x002ee8000c1e1300 */
[----:B------:R-:W4:Y:S04]  /*0090*/  LDG.E.S8 R7, desc[UR4][R4.64+0x20] ;  /* 0x0000200404077981 */ /* 0x000f28000c1e1300 */
[----:B------:R-:W5:Y:S04]  /*00a0*/  LDG.E.S8 R0, desc[UR4][R4.64] ;  /* 0x0000000404007981 */ /* 0x000f68000c1e1300 */
[----:B------:R-:W5:Y:S01]  /*00b0*/  LDG.E.S8 R8, desc[UR4][R4.64+0x30] ;  /* 0x0000300404087981 */ /* 0x000f62000c1e1300 */
[----:B--2---:R-:W-:Y:S01]  /*00c0*/  IMAD.WIDE.U32 R2, R13, 0x4, R2 ;  /* 0x000000040d027825 */ /* 0x004fe200078e0002 */
[----:B---3--:R-:W-:-:S03]  /*00d0*/  ISETP.GE.AND P1, PT, R6, RZ, PT ;  /* 0x000000ff0600720c */ /* 0x008fc60003f26270 */
[----:B------:R-:W-:Y:S01]  /*00e0*/  IMAD.SHL.U32 R10, R6, 0x2, RZ ;  /* 0x00000002060a7824 */ /* 0x000fe200078e00ff */
[C---:B----4-:R-:W-:Y:S01]  /*00f0*/  ISETP.GE.AND P2, PT, R7.reuse, RZ, PT ;  /* 0x000000ff0700720c */ /* 0x050fe20003f46270 */
[----:B------:R-:W-:Y:S01]  /*0100*/  IMAD.SHL.U32 R11, R7, 0x2, RZ ;  /* 0x00000002070b7824 */ /* 0x000fe200078e00ff */
[C---:B-----5:R-:W-:Y:S01]  /*0110*/  ISETP.GE.AND P0, PT, R0.reuse, RZ, PT ;  /* 0x000000ff0000720c */ /* 0x060fe20003f06270 */
[----:B------:R-:W-:Y:S01]  /*0120*/  IMAD.SHL.U32 R9, R0, 0x2, RZ ;  /* 0x0000000200097824 */ /* 0x000fe200078e00ff */
[C---:B------:R-:W-:Y:S01]  /*0130*/  ISETP.GE.AND P3, PT, R8.reuse, RZ, PT ;  /* 0x000000ff0800720c */ /* 0x040fe20003f66270 */
[----:B------:R-:W-:-:S04]  /*0140*/  IMAD.SHL.U32 R12, R8, 0x2, RZ ;  /* 0x00000002080c7824 */ /* 0x000fc800078e00ff */
[----:B------:R-:W-:-:S04]  /*0150*/  @!P1 LOP3.LUT R10, R10, 0x1b, RZ, 0x3c, !PT ;  /* 0x0000001b0a0a9812 */ /* 0x000fc800078e3cff */
[----:B------:R-:W-:Y:S02]  /*0160*/  @!P2 LOP3.LUT R11, R11, 0x1b, RZ, 0x3c, !PT ;  /* 0x0000001b0b0ba812 */ /* 0x000fe400078e3cff */
[----:B------:R-:W-:Y:S02]  /*0170*/  @!P0 LOP3.LUT R9, R9, 0x1b, RZ, 0x3c, !PT ;  /* 0x0000001b09098812 */ /* 0x000fe400078e3cff */
[----:B------:R-:W-:Y:S02]  /*0180*/  LOP3.LUT R4, R11, R10, RZ, 0x3c, !PT ;  /* 0x0000000a0b047212 */ /* 0x000fe400078e3cff */
[----:B------:R-:W-:Y:S02]  /*0190*/  @!P3 LOP3.LUT R12, R12, 0x1b, RZ, 0x3c, !PT ;  /* 0x0000001b0c0cb812 */ /* 0x000fe400078e3cff */
[----:B------:R-:W-:Y:S02]  /*01a0*/  LOP3.LUT R10, R10, R9, RZ, 0x3c, !PT ;  /* 0x000000090a0a7212 */ /* 0x000fe400078e3cff */
[----:B------:R-:W-:-:S02]  /*01b0*/  LOP3.LUT R11, R12, R11, RZ, 0x3c, !PT ;  /* 0x0000000b0c0b7212 */ /* 0x000fc400078e3cff */
[----:B------:R-:W-:Y:S02]  /*01c0*/  LOP3.LUT R12, R9, R12, RZ, 0x3c, !PT ;  /* 0x0000000c090c7212 */ /* 0x000fe400078e3cff */
[--C-:B------:R-:W-:Y:S02]  /*01d0*/  LOP3.LUT R9, R0, R4, R7.reuse, 0x96, !PT ;  /* 0x0000000400097212 */ /* 0x100fe400078e9607 */
[----:B------:R-:W-:Y:S02]  /*01e0*/  LOP3.LUT R5, R8, R10, R7, 0x96, !PT ;  /* 0x0000000a08057212 */ /* 0x000fe400078e9607 */
[----:B------:R-:W-:Y:S02]  /*01f0*/  LOP3.LUT R11, R0, R11, R8, 0x96, !PT ;  /* 0x0000000b000b7212 */ /* 0x000fe400078e9608 */
[----:B------:R-:W-:Y:S02]  /*0200*/  LOP3.LUT R7, R7, R12, R6, 0x96, !PT ;  /* 0x0000000c07077212 */ /* 0x000fe400078e9606 */
[----:B------:R-:W-:-:S02]  /*0210*/  LOP3.LUT R9, R9, 0xffff, R8, 0x48, !PT ;  /* 0x0000ffff09097812 */ /* 0x000fc400078e4808 */
[--C-:B------:R-:W-:Y:S02]  /*0220*/  LOP3.LUT R5, R5, 0xffff, R6.reuse, 0x48, !PT ;  /* 0x0000ffff05057812 */ /* 0x100fe400078e4806 */
[----:B------:R-:W-:Y:S02]  /*0230*/  LOP3.LUT R11, R11, 0xffff, R6, 0x48, !PT ;  /* 0x0000ffff0b0b7812 */ /* 0x000fe400078e4806 */
[----:B------:R-:W-:Y:S02]  /*0240*/  LOP3.LUT R7, R7, 0xffff, R0, 0x48, !PT ;  /* 0x0000ffff07077812 */ /* 0x000fe400078e4800 */
[----:B------:R-:W-:Y:S02]  /*0250*/  LOP3.LUT R5, R5, 0xff, RZ, 0xc0, !PT ;  /* 0x000000ff05057812 */ /* 0x000fe400078ec0ff */
[----:B------:R-:W-:Y:S02]  /*0260*/  LOP3.LUT R9, R9, 0xff, RZ, 0xc0, !PT ;  /* 0x000000ff09097812 */ /* 0x000fe400078ec0ff */
[----:B------:R-:W-:Y:S01]  /*0270*/  LOP3.LUT R11, R11, 0xff, RZ, 0xc0, !PT ;  /* 0x000000ff0b0b7812 */ /* 0x000fe200078ec0ff */
[----:B------:R-:W-:Y:S01]  /*0280*/  STG.E desc[UR4][R2.64], R5 ;  /* 0x0000000502007986 */ /* 0x000fe2000c101904 */
[----:B------:R-:W-:-:S03]  /*0290*/  LOP3.LUT R7, R7, 0xff, RZ, 0xc0, !PT ;  /* 0x000000ff07077812 */ /* 0x000fc600078ec0ff */
[----:B------:R-:W-:Y:S04]  /*02a0*/  STG.E desc[UR4][R2.64+0x10], R9 ;  /* 0x0000100902007986 */ /* 0x000fe8000c101904 */
[----:B------:R-:W-:Y:S04]  /*02b0*/  STG.E desc[UR4][R2.64+0x20], R11 ;  /* 0x0000200b02007986 */ /* 0x000fe8000c101904 */
[----:B------:R-:W-:Y:S01]  /*02c0*/  STG.E desc[UR4][R2.64+0x30], R7 ;  /* 0x0000300702007986 */ /* 0x000fe2000c101904 */
[----:B------:R-:W-:Y:S05]  /*02d0*/  EXIT ;  /* 0x000000000000794d */ /* 0x000fea0003800000 */
.L_x_0:
[----:B------:R-:W-:-:S00]  /*02e0*/  BRA `(.L_x_0) ;  /* 0xfffffffc00fc7947 */ /* 0x000fc0000383ffff */
[----:B------:R-:W-:-:S00]  /*02f0*/  NOP ;  /* 0x0000000000007918 */ /* 0x000fc00000000000 */
        /* <DEDUP_REMOVED lines=8> */
.L_x_5:


//--------------------- .text._Z8ShiftRowPA4_iS0_ --------------------------
	.section	.text._Z8ShiftRowPA4_iS0_,"ax",@progbits
	.align	128
        .global         _Z8ShiftRowPA4_iS0_
        .type           _Z8ShiftRowPA4_iS0_,@function
        .size           _Z8ShiftRowPA4_iS0_,(.L_x_6 - _Z8ShiftRowPA4_iS0_)
        .other          _Z8ShiftRowPA4_iS0_,@"STO_CUDA_ENTRY STV_DEFAULT"
_Z8ShiftRowPA4_iS0_:
.text._Z8ShiftRowPA4_iS0_:
[----:B------:R-:W-:Y:S01]  /*0000*/  LDC R1, c[0x0][0x37c] ;  /* 0x0000df00ff017b82 */ /* 0x000fe20000000800 */
[----:B------:R-:W0:Y:S07]  /*0010*/  S2R R7, SR_TID.X ;  /* 0x0000000000077919 */ /* 0x000e2e0000002100 */
[----:B------:R-:W1:Y:S01]  /*0020*/  LDC.64 R2, c[0x0][0x380] ;  /* 0x0000e000ff027b82 */ /* 0x000e620000000a00 */
[----:B------:R-:W2:Y:S01]  /*0030*/  LDCU.64 UR4, c[0x0][0x358] ;  /* 0x00006b00ff0477ac */ /* 0x000ea20008000a00 */
[----:B------:R-:W-:Y:S01]  /*0040*/  BSSY.RECONVERGENT B0, `(.L_x_1) ;  /* 0x000000e000007945 */ /* 0x000fe20003800200 */
[----:B------:R-:W0:Y:S02]  /*0050*/  S2R R8, SR_TID.Y ;  /* 0x0000000000087919 */ /* 0x000e240000002200 */
[----:B0-----:R-:W-:-:S13]  /*0060*/  LOP3.LUT P0, RZ, R7, 0x3fc, R8, 0xc8, !PT ;  /* 0x000003fc07ff7812 */ /* 0x001fda000780c808 */
[----:B-12---:R-:W-:Y:S05]  /*0070*/  @P0 BRA `(.L_x_2) ;  /* 0x0000000000280947 */ /* 0x006fea0003800000 */
[----:B------:R-:W0:Y:S01]  /*0080*/  LDC.64 R4, c[0x0][0x380] ;  /* 0x0000e000ff047b82 */ /* 0x000e220000000a00 */
[----:B------:R-:W-:-:S05]  /*0090*/  IMAD.IADD R0, R7, 0x1, R8 ;  /* 0x0000000107007824 */ /* 0x000fca00078e0208 */
[----:B------:R-:W-:Y:S01]  /*00a0*/  SHF.L.U32 R0, R0, 0x2, RZ ;  /* 0x0000000200007819 */ /* 0x000fe200000006ff */
[----:B0-----:R-:W-:-:S03]  /*00b0*/  IMAD.WIDE.U32 R4, R7, 0x10, R4 ;  /* 0x0000001007047825 */ /* 0x001fc600078e0004 */
[----:B------:R-:W-:-:S04]  /*00c0*/  LOP3.LUT R7, R0, 0xc, RZ, 0xc0, !PT ;  /* 0x0000000c00077812 */ /* 0x000fc800078ec0ff */
[----:B------:R-:W-:-:S05]  /*00d0*/  IADD3 R6, P0, PT, R4, R7, RZ ;  /* 0x0000000704067210 */ /* 0x000fca0007f1e0ff */
[----:B------:R-:W-:-:S06]  /*00e0*/  IMAD.X R7, RZ, RZ, R5, P0 ;  /* 0x000000ffff077224 */ /* 0x000fcc00000e0605 */
[----:B------:R-:W2:Y:S01]  /*00f0*/  LDG.E.U8 R7, desc[UR4][R6.64] ;  /* 0x0000000406077981 */ /* 0x000ea2000c1e1100 */
[----:B------:R-:W-:-:S05]  /*0100*/  IMAD.WIDE.U32 R4, R8, 0x4, R4 ;  /* 0x0000000408047825 */ /* 0x000fca00078e0004 */
[----:B--2---:R0:W-:Y:S02]  /*0110*/  STG.E desc[UR4][R4.64], R7 ;  /* 0x0000000704007986 */ /* 0x0041e4000c101904 */
.L_x_2:
[----:B------:R-:W-:Y:S05]  /*0120*/  BSYNC.RECONVERGENT B0 ;  /* 0x0000000000007941 */ /* 0x000fea0003800200 */
.L_x_1:
[----:B0-----:R-:W2:Y:S01]  /*0130*/  LDG.E R7, desc[UR4][R2.64] ;  /* 0x0000000402077981 */ /* 0x001ea2000c1e1900 */
[----:B------:R-:W2:Y:S03]  /*0140*/  LDC.64 R4, c[0x0][0x388] ;  /* 0x0000e200ff047b82 */ /* 0x000ea60000000a00 */
[----:B--2---:R0:W-:Y:S04]  /*0150*/  STG.E desc[UR4][R4.64], R7 ;  /* 0x0000000704007986 */ /* 0x0041e8000c101904 */
[----:B------:R-:W2:Y:S04]  /*0160*/  LDG.E R9, desc[UR4][R2.64+0x4] ;  /* 0x0000040402097981 */ /* 0x000ea8000c1e1900 */
[----:B--2---:R1:W-:Y:S04]  /*0170*/  STG.E desc[UR4][R4.64+0x4], R9 ;  /* 0x0000040904007986 */ /* 0x0043e8000c101904 */
[----:B------:R-:W2:Y:S04]  /*0180*/  LDG.E R11, desc[UR4][R2.64+0x8] ;  /* 0x00000804020b7981 */ /* 0x000ea8000c1e1900 */
[----:B--2---:R2:W-:Y:S04]  /*0190*/  STG.E desc[UR4][R4.64+0x8], R11 ;  /* 0x0000080b04007986 */ /* 0x0045e8000c101904 */
[----:B------:R-:W3:Y:S04]  /*01a0*/  LDG.E R13, desc[UR4][R2.64+0xc] ;  /* 0x00000c04020d7981 */ /* 0x000ee8000c1e1900 */
[----:B---3--:R3:W-:Y:S04]  /*01b0*/  STG.E desc[UR4][R4.64+0xc], R13 ;  /* 0x00000c0d04007986 */ /* 0x0087e8000c101904 */
[----:B------:R-:W4:Y:S04]  /*01c0*/  LDG.E R15, desc[UR4][R2.64+0x10] ;  /* 0x00001004020f7981 */ /* 0x000f28000c1e1900 */
[----:B----4-:R4:W-:Y:S04]  /*01d0*/  STG.E desc[UR4][R4.64+0x10], R15 ;  /* 0x0000100f04007986 */ /* 0x0109e8000c101904 */
[----:B------:R-:W5:Y:S04]  /*01e0*/  LDG.E R17, desc[UR4][R2.64+0x14] ;  /* 0x0000140402117981 */ /* 0x000f68000c1e1900 */
[----:B-----5:R5:W-:Y:S04]  /*01f0*/  STG.E desc[UR4][R4.64+0x14], R17 ;  /* 0x0000141104007986 */ /* 0x020be8000c101904 */
[----:B0-----:R-:W2:Y:S04]  /*0200*/  LDG.E R7, desc[UR4][R2.64+0x18] ;  /* 0x0000180402077981 */ /* 0x001ea8000c1e1900 */
[----:B--2---:R0:W-:Y:S04]  /*0210*/  STG.E desc[UR4][R4.64+0x18], R7 ;  /* 0x0000180704007986 */ /* 0x0041e8000c101904 */
[----:B-1----:R-:W2:Y:S04]  /*0220*/  LDG.E R9, desc[UR4][R2.64+0x1c] ;  /* 0x00001c0402097981 */ /* 0x002ea8000c1e1900 */
[----:B--2---:R1:W-:Y:S04]  /*0230*/  STG.E desc[UR4][R4.64+0x1c], R9 ;  /* 0x00001c0904007986 */ /* 0x0043e8000c101904 */
[----:B------:R-:W2:Y:S04]  /*0240*/  LDG.E R11, desc[UR4][R2.64+0x20] ;  /* 0x00002004020b7981 */ /* 0x000ea8000c1e1900 */
[----:B--2---:R2:W-:Y:S04]  /*0250*/  STG.E desc[UR4][R4.64+0x20], R11 ;  /* 0x0000200b04007986 */ /* 0x0045e8000c101904 */
[----:B---3--:R-:W3:Y:S04]  /*0260*/  LDG.E R13, desc[UR4][R2.64+0x24] ;  /* 0x00002404020d7981 */ /* 0x008ee8000c1e1900 */
[----:B---3--:R3:W-:Y:S04]  /*0270*/  STG.E desc[UR4][R4.64+0x24], R13 ;  /* 0x0000240d04007986 */ /* 0x0087e8000c101904 */
[----:B----4-:R-:W4:Y:S04]  /*0280*/  LDG.E R15, desc[UR4][R2.64+0x28] ;  /* 0x00002804020f7981 */ /* 0x010f28000c1e1900 */
[----:B----4-:R-:W-:Y:S04]  /*0290*/  STG.E desc[UR4][R4.64+0x28], R15 ;  /* 0x0000280f04007986 */ /* 0x010fe8000c101904 */
[----:B-----5:R-:W4:Y:S04]  /*02a0*/  LDG.E R17, desc[UR4][R2.64+0x2c] ;  /* 0x00002c0402117981 */ /* 0x020f28000c1e1900 */
[----:B----4-:R-:W-:Y:S04]  /*02b0*/  STG.E desc[UR4][R4.64+0x2c], R17 ;  /* 0x00002c1104007986 */ /* 0x010fe8000c101904 */
[----:B0-----:R-:W4:Y:S04]  /*02c0*/  LDG.E R7, desc[UR4][R2.64+0x30] ;  /* 0x0000300402077981 */ /* 0x001f28000c1e1900 */
[----:B----4-:R-:W-:Y:S04]  /*02d0*/  STG.E desc[UR4][R4.64+0x30], R7 ;  /* 0x0000300704007986 */ /* 0x010fe8000c101904 */
[----:B-1----:R-:W4:Y:S04]  /*02e0*/  LDG.E R9, desc[UR4][R2.64+0x34] ;  /* 0x0000340402097981 */ /* 0x002f28000c1e1900 */
[----:B----4-:R-:W-:Y:S04]  /*02f0*/  STG.E desc[UR4][R4.64+0x34], R9 ;  /* 0x0000340904007986 */ /* 0x010fe8000c101904 */
[----:B--2---:R-:W2:Y:S04]  /*0300*/  LDG.E R11, desc[UR4][R2.64+0x38] ;  /* 0x00003804020b7981 */ /* 0x004ea8000c1e1900 */
[----:B--2---:R-:W-:Y:S04]  /*0310*/  STG.E desc[UR4][R4.64+0x38], R11 ;  /* 0x0000380b04007986 */ /* 0x004fe8000c101904 */
[----:B---3--:R-:W2:Y:S04]  /*0320*/  LDG.E R13, desc[UR4][R2.64+0x3c] ;  /* 0x00003c04020d7981 */ /* 0x008ea8000c1e1900 */
[----:B--2---:R-:W-:Y:S01]  /*0330*/  STG.E desc[UR4][R4.64+0x3c], R13 ;  /* 0x00003c0d04007986 */ /* 0x004fe2000c101904 */
[----:B------:R-:W-:Y:S05]  /*0340*/  EXIT ;  /* 0x000000000000794d */ /* 0x000fea0003800000 */
.L_x_3:
        /* <DEDUP_REMOVED lines=11> */
.L_x_6:


//--------------------- .text._Z7ByteSubPA4_iS0_  --------------------------
	.section	.text._Z7ByteSubPA4_iS0_,"ax",@progbits
	.align	128
        .global         _Z7ByteSubPA4_iS0_
        .type           _Z7ByteSubPA4_iS0_,@function
        .size           _Z7ByteSubPA4_iS0_,(.L_x_7 - _Z7ByteSubPA4_iS0_)
        .other          _Z7ByteSubPA4_iS0_,@"STO_CUDA_ENTRY STV_DEFAULT"
_Z7ByteSubPA4_iS0_:
.text._Z7ByteSubPA4_iS0_:
[----:B------:R-:W0:Y:S01]  /*0000*/  LDC R1, c[0x0][0x37c] ;  /* 0x0000df00ff017b82 */ /* 0x000e220000000800 */
[----:B------:R-:W-:Y:S02]  /*0010*/  HFMA2 R13, -RZ, RZ, 0, 5.9604644775390625e-08 ;  /* 0x00000001ff0d7431 */ /* 0x000fe400000001ff */
[----:B0-----:R-:W-:Y:S01]  /*0020*/  VIADD R1, R1, 0xfffffc00 ;  /* 0xfffffc0001017836 */ /* 0x001fe20000000000 */
[----:B------:R-:W-:Y:S01]  /*0030*/  MOV R15, 0x2b ;  /* 0x0000002b000f7802 */ /* 0x000fe20000000f00 */
[----:B------:R-:W-:Y:S02]  /*0040*/  IMAD.MOV.U32 R12, RZ, RZ, 0x30 ;  /* 0x00000030ff0c7424 */ /* 0x000fe400078e00ff */
[----:B------:R-:W-:Y:S02]  /*0050*/  HFMA2 R5, -RZ, RZ, 0, 7.3909759521484375e-06 ;  /* 0x0000007cff057431 */ /* 0x000fe400000001ff */
[----:B------:R-:W-:Y:S02]  /*0060*/  IMAD.MOV.U32 R14, RZ, RZ, 0x67 ;  /* 0x00000067ff0e7424 */ /* 0x000fe400078e00ff */
[----:B------:R-:W-:-:S02]  /*0070*/  HFMA2 R9, -RZ, RZ, 0, 6.377696990966796875e-06 ;  /* 0x0000006bff097431 */ /* 0x000fc400000001ff */
[----:B------:R-:W-:Y:S01]  /*0080*/  IMAD.MOV.U32 R4, RZ, RZ, 0x63 ;  /* 0x00000063ff047424 */ /* 0x000fe200078e00ff */
[----:B------:R-:W-:Y:S01]  /*0090*/  MOV R7, 0x7b ;  /* 0x0000007b00077802 */ /* 0x000fe20000000f00 */
[----:B------:R-:W-:Y:S01]  /*00a0*/  IMAD.MOV.U32 R6, RZ, RZ, 0x77 ;  /* 0x00000077ff067424 */ /* 0x000fe200078e00ff */
[----:B------:R0:W-:Y:S01]  /*00b0*/  STL.128 [R1+0x20], R12 ;  /* 0x0000200c01007387 */ /* 0x0001e20000100c00 */
[----:B------:R-:W-:Y:S01]  /*00c0*/  IMAD.MOV.U32 R8, RZ, RZ, 0xf2 ;  /* 0x000000f2ff087424 */ /* 0x000fe200078e00ff */
[----:B------:R-:W-:Y:S01]  /*00d0*/  MOV R11, 0xc5 ;  /* 0x000000c5000b7802 */ /* 0x000fe20000000f00 */
[----:B------:R-:W-:Y:S01]  /*00e0*/  IMAD.MOV.U32 R10, RZ, RZ, 0x6f ;  /* 0x0000006fff0a7424 */ /* 0x000fe200078e00ff */
[----:B------:R1:W-:Y:S01]  /*00f0*/  STL.128 [R1], R4 ;  /* 0x0000000401007387 */ /* 0x0003e20000100c00 */
[----:B------:R-:W-:Y:S02]  /*0100*/  HFMA2 R17, -RZ, RZ, 0, 1.2814998626708984375e-05 ;  /* 0x000000d7ff117431 */ /* 0x000fe400000001ff */
[----:B------:R-:W-:-:S02]  /*0110*/  IMAD.MOV.U32 R16, RZ, RZ, 0xfe ;  /* 0x000000feff107424 */ /* 0x000fc400078e00ff */
[----:B------:R-:W-:Y:S01]  /*0120*/  HFMA2 R21, -RZ, RZ, 0, 7.74860382080078125e-06 ;  /* 0x00000082ff157431 */ /* 0x000fe200000001ff */
[----:B------:R2:W-:Y:S01]  /*0130*/  STL.128 [R1+0x10], R8 ;  /* 0x0000100801007387 */ /* 0x0005e20000100c00 */
[----:B------:R-:W-:Y:S02]  /*0140*/  HFMA2 R25, -RZ, RZ, 0, 5.304813385009765625e-06 ;  /* 0x00000059ff197431 */ /* 0x000fe400000001ff */
[----:B------:R-:W-:Y:S01]  /*0150*/  IMAD.MOV.U32 R18, RZ, RZ, 0xab ;  /* 0x000000abff127424 */ /* 0x000fe200078e00ff */
[----:B------:R-:W-:Y:S01]  /*0160*/  MOV R19, 0x76 ;  /* 0x0000007600137802 */ /* 0x000fe20000000f00 */
[----:B------:R-:W-:Y:S01]  /*0170*/  IMAD.MOV.U32 R20, RZ, RZ, 0xca ;  /* 0x000000caff147424 */ /* 0x000fe200078e00ff */
[----:B------:R-:W-:Y:S01]  /*0180*/  MOV R23, 0x7d ;  /* 0x0000007d00177802 */ /* 0x000fe20000000f00 */
[----:B------:R-:W-:Y:S01]  /*0190*/  IMAD.MOV.U32 R22, RZ, RZ, 0xc9 ;  /* 0x000000c9ff167424 */ /* 0x000fe200078e00ff */
[----:B------:R-:W-:Y:S01]  /*01a0*/  MOV R27, 0xf0 ;  /* 0x000000f0001b7802 */ /* 0x000fe20000000f00 */
[----:B0-----:R-:W-:-:S02]  /*01b0*/  HFMA2 R13, -RZ, RZ, 0, 1.5079975128173828125e-05 ;  /* 0x000000fdff0d7431 */ /* 0x001fc400000001ff */
[----:B------:R-:W-:Y:S01]  /*01c0*/  IMAD.MOV.U32 R12, RZ, RZ, 0xb7 ;  /* 0x000000b7ff0c7424 */ /* 0x000fe200078e00ff */
[----:B------:R-:W-:Y:S01]  /*01d0*/  MOV R15, 0x26 ;  /* 0x00000026000f7802 */ /* 0x000fe20000000f00 */
[----:B------:R-:W-:Y:S02]  /*01e0*/  IMAD.MOV.U32 R14, RZ, RZ, 0x93 ;  /* 0x00000093ff0e7424 */ /* 0x000fe400078e00ff */
[----:B-1----:R-:W-:Y:S02]  /*01f0*/  HFMA2 R5, -RZ, RZ, 0, 1.26361846923828125e-05 ;  /* 0x000000d4ff057431 */ /* 0x002fe400000001ff */
[----:B------:R-:W-:Y:S01]  /*0200*/  IMAD.MOV.U32 R4, RZ, RZ, 0xad ;  /* 0x000000adff047424 */ /* 0x000fe200078e00ff */
[----:B------:R-:W-:Y:S01]  /*0210*/  MOV R7, 0xaf ;  /* 0x000000af00077802 */ /* 0x000fe20000000f00 */
[----:B------:R-:W-:Y:S01]  /*0220*/  IMAD.MOV.U32 R6, RZ, RZ, 0xa2 ;  /* 0x000000a2ff067424 */ /* 0x000fe200078e00ff */
[----:B------:R0:W-:Y:S01]  /*0230*/  STL.128 [R1+0x80], R12 ;  /* 0x0000800c01007387 */ /* 0x0001e20000100c00 */
[----:B--2---:R-:W-:-:S02]  /*0240*/  HFMA2 R9, -RZ, RZ, 0, 9.7751617431640625e-06 ;  /* 0x000000a4ff097431 */ /* 0x004fc400000001ff */
[----:B------:R-:W-:Y:S01]  /*0250*/  IMAD.MOV.U32 R8, RZ, RZ, 0x9c ;  /* 0x0000009cff087424 */ /* 0x000fe200078e00ff */
[----:B------:R-:W-:Y:S01]  /*0260*/  MOV R11, 0xc0 ;  /* 0x000000c0000b7802 */ /* 0x000fe20000000f00 */
[----:B------:R-:W-:Y:S01]  /*0270*/  IMAD.MOV.U32 R10, RZ, RZ, 0x72 ;  /* 0x00000072ff0a7424 */ /* 0x000fe200078e00ff */
[----:B------:R1:W-:Y:S01]  /*0280*/  STL.128 [R1+0x60], R4 ;  /* 0x0000600401007387 */ /* 0x0003e20000100c00 */
[----:B------:R-:W-:Y:S02]  /*0290*/  IMAD.MOV.U32 R24, RZ, RZ, 0xfa ;  /* 0x000000faff187424 */ /* 0x000fe400078e00ff */
[----:B------:R-:W-:Y:S02]  /*02a0*/  HFMA2 R29, -RZ, RZ, 0, 9.834766387939453125e-06 ;  /* 0x000000a5ff1d7431 */ /* 0x000fe400000001ff */
[----:B------:R-:W-:Y:S01]  /*02b0*/  IMAD.MOV.U32 R26, RZ, RZ, 0x47 ;  /* 0x00000047ff1a7424 */ /* 0x000fe200078e00ff */
[----:B------:R2:W-:Y:S01]  /*02c0*/  STL.128 [R1+0x70], R8 ;  /* 0x0000700801007387 */ /* 0x0005e20000100c00 */
[----:B------:R-:W-:Y:S01]  /*02d0*/  IMAD.MOV.U32 R28, RZ, RZ, 0x34 ;  /* 0x00000034ff1c7424 */ /* 0x000fe200078e00ff */
[----:B------:R-:W-:Y:S01]  /*02e0*/  MOV R31, 0xf1 ;  /* 0x000000f1001f7802 */ /* 0x000fe20000000f00 */
[----:B------:R-:W-:Y:S01]  /*02f0*/  IMAD.MOV.U32 R30, RZ, RZ, 0xe5 ;  /* 0x000000e5ff1e7424 */ /* 0x000fe200078e00ff */
[----:B------:R3:W-:Y:S01]  /*0300*/  STL.128 [R1+0x30], R16 ;  /* 0x0000301001007387 */ /* 0x0007e20000100c00 */
[----:B0-----:R-:W-:-:S02]  /*0310*/  HFMA2 R13, -RZ, RZ, 0, 8.94069671630859375e-06 ;  /* 0x00000096ff0d7431 */ /* 0x001fc400000001ff */
[----:B------:R-:W-:Y:S01]  /*0320*/  IMAD.MOV.U32 R12, RZ, RZ, 0x18 ;  /* 0x00000018ff0c7424 */ /* 0x000fe200078e00ff */
[----:B------:R-:W-:Y:S01]  /*0330*/  MOV R15, 0x9a ;  /* 0x0000009a000f7802 */ /* 0x000fe20000000f00 */
[----:B------:R-:W-:Y:S01]  /*0340*/  IMAD.MOV.U32 R14, RZ, RZ, 0x5 ;  /* 0x00000005ff0e7424 */ /* 0x000fe200078e00ff */
[----:B------:R0:W-:Y:S01]  /*0350*/  STL.128 [R1+0x40], R20 ;  /* 0x0000401401007387 */ /* 0x0001e20000100c00 */
[----:B-1----:R-:W-:Y:S02]  /*0360*/  HFMA2 R5, -RZ, RZ, 0, 1.2874603271484375e-05 ;  /* 0x000000d8ff057431 */ /* 0x002fe400000001ff */
[----:B------:R-:W-:Y:S01]  /*0370*/  IMAD.MOV.U32 R4, RZ, RZ, 0x71 ;  /* 0x00000071ff047424 */ /* 0x000fe200078e00ff */
[----:B------:R-:W-:Y:S01]  /*0380*/  MOV R7, 0x15 ;  /* 0x0000001500077802 */ /* 0x000fe20000000f00 */
[----:B------:R1:W-:Y:S01]  /*0390*/  STL.128 [R1+0xd0], R12 ;  /* 0x0000d00c01007387 */ /* 0x0003e20000100c00 */
[----:B--2---:R-:W-:Y:S02]  /*03a0*/  HFMA2 R9, -RZ, RZ, 0, 1.1861324310302734375e-05 ;  /* 0x000000c7ff097431 */ /* 0x004fe400000001ff */
[----:B------:R-:W-:Y:S01]  /*03b0*/  IMAD.MOV.U32 R6, RZ, RZ, 0x31 ;  /* 0x00000031ff067424 */ /* 0x000fe200078e00ff */
[----:B------:R-:W-:Y:S01]  /*03c0*/  MOV R11, 0xc3 ;  /* 0x000000c3000b7802 */ /* 0x000fe20000000f00 */
[----:B------:R-:W-:Y:S01]  /*03d0*/  IMAD.MOV.U32 R8, RZ, RZ, 0x4 ;  /* 0x00000004ff087424 */ /* 0x000fe200078e00ff */
[----:B------:R2:W-:Y:S01]  /*03e0*/  STL.128 [R1+0x50], R24 ;  /* 0x0000501801007387 */ /* 0x0005e20000100c00 */
[----:B------:R-:W-:-:S02]  /*03f0*/  IMAD.MOV.U32 R10, RZ, RZ, 0x23 ;  /* 0x00000023ff0a7424 */ /* 0x000fc400078e00ff */
[----:B---3--:R-:W-:Y:S02]  /*0400*/  HFMA2 R17, -RZ, RZ, 0, 3.755092620849609375e-06 ;  /* 0x0000003fff117431 */ /* 0x008fe400000001ff */
[----:B------:R-:W-:Y:S01]  /*0410*/  IMAD.MOV.U32 R16, RZ, RZ, 0x36 ;  /* 0x00000036ff107424 */ /* 0x000fe200078e00ff */
[----:B------:R3:W-:Y:S01]  /*0420*/  STL.128 [R1+0xb0], R4 ;  /* 0x0000b00401007387 */ /* 0x0007e20000100c00 */
[----:B------:R-:W-:Y:S01]  /*0430*/  IMAD.MOV.U32 R18, RZ, RZ, 0xf7 ;  /* 0x000000f7ff127424 */ /* 0x000fe200078e00ff */
[----:B------:R-:W-:Y:S01]  /*0440*/  MOV R19, 0xcc ;  /* 0x000000cc00137802 */ /* 0x000fe20000000f00 */
[----:B0-----:R-:W-:Y:S01]  /*0450*/  HFMA2 R21, -RZ, RZ, 0, 1.07288360595703125e-06 ;  /* 0x00000012ff157431 */ /* 0x001fe200000001ff */
[----:B------:R0:W-:Y:S01]  /*0460*/  STL.128 [R1+0xc0], R8 ;  /* 0x0000c00801007387 */ /* 0x0001e20000100c00 */
[----:B------:R-:W-:Y:S01]  /*0470*/  IMAD.MOV.U32 R20, RZ, RZ, 0x7 ;  /* 0x00000007ff147424 */ /* 0x000fe200078e00ff */
[----:B------:R-:W-:Y:S01]  /*0480*/  MOV R23, 0xe2 ;  /* 0x000000e200177802 */ /* 0x000fe20000000f00 */
[----:B-1----:R-:W-:-:S02]  /*0490*/  HFMA2 R13, -RZ, RZ, 0, 3.516674041748046875e-06 ;  /* 0x0000003bff0d7431 */ /* 0x002fc400000001ff */
[----:B------:R-:W-:Y:S01]  /*04a0*/  IMAD.MOV.U32 R12, RZ, RZ, 0x52 ;  /* 0x00000052ff0c7424 */ /* 0x000fe200078e00ff */
[----:B------:R-:W-:Y:S01]  /*04b0*/  MOV R15, 0xb3 ;  /* 0x000000b3000f7802 */ /* 0x000fe20000000f00 */
[----:B------:R-:W-:Y:S01]  /*04c0*/  IMAD.MOV.U32 R14, RZ, RZ, 0xd6 ;  /* 0x000000d6ff0e7424 */ /* 0x000fe200078e00ff */
[----:B------:R-:W1:Y:S01]  /*04d0*/  S2R R3, SR_TID.X ;  /* 0x0000000000037919 */ /* 0x000e620000002100 */
[----:B--2---:R-:W-:Y:S02]  /*04e0*/  HFMA2 R25, -RZ, RZ, 0, 2.324581146240234375e-06 ;  /* 0x00000027ff197431 */ /* 0x004fe400000001ff */
[----:B------:R-:W-:Y:S01]  /*04f0*/  IMAD.MOV.U32 R22, RZ, RZ, 0x80 ;  /* 0x00000080ff167424 */ /* 0x000fe200078e00ff */
[----:B------:R-:W-:Y:S01]  /*0500*/  MOV R27, 0x75 ;  /* 0x00000075001b7802 */ /* 0x000fe20000000f00 */
[----:B------:R2:W-:Y:S01]  /*0510*/  STL.128 [R1+0x120], R12 ;  /* 0x0001200c01007387 */ /* 0x0005e20000100c00 */
[----:B---3--:R-:W-:Y:S02]  /*0520*/  HFMA2 R5, -RZ, RZ, 0, 7.808208465576171875e-06 ;  /* 0x00000083ff057431 */ /* 0x008fe400000001ff */
[----:B------:R-:W-:Y:S01]  /*0530*/  IMAD.MOV.U32 R4, RZ, RZ, 0x9 ;  /* 0x00000009ff047424 */ /* 0x000fe200078e00ff */
[----:B------:R-:W-:Y:S01]  /*0540*/  MOV R7, 0x1a ;  /* 0x0000001a00077802 */ /* 0x000fe20000000f00 */
[----:B------:R-:W-:-:S02]  /*0550*/  IMAD.MOV.U32 R6, RZ, RZ, 0x2c ;  /* 0x0000002cff067424 */ /* 0x000fc400078e00ff */
[----:B0-----:R-:W-:Y:S02]  /*0560*/  HFMA2 R9, -RZ, RZ, 0, 6.55651092529296875e-06 ;  /* 0x0000006eff097431 */ /* 0x001fe400000001ff */
[----:B------:R-:W-:Y:S01]  /*0570*/  IMAD.MOV.U32 R8, RZ, RZ, 0x1b ;  /* 0x0000001bff087424 */ /* 0x000fe200078e00ff */
[----:B------:R-:W-:Y:S01]  /*0580*/  MOV R11, 0xa0 ;  /* 0x000000a0000b7802 */ /* 0x000fe20000000f00 */
[----:B------:R-:W-:Y:S01]  /*0590*/  IMAD.MOV.U32 R10, RZ, RZ, 0x5a ;  /* 0x0000005aff0a7424 */ /* 0x000fe200078e00ff */
[----:B------:R0:W-:Y:S01]  /*05a0*/  STL.128 [R1+0x100], R4 ;  /* 0x0001000401007387 */ /* 0x0001e20000100c00 */
[----:B------:R-:W-:Y:S02]  /*05b0*/  IMAD.MOV.U32 R24, RZ, RZ, 0xeb ;  /* 0x000000ebff187424 */ /* 0x000fe400078e00ff */
[----:B------:R-:W-:Y:S01]  /*05c0*/  IMAD.MOV.U32 R26, RZ, RZ, 0xb2 ;  /* 0x000000b2ff1a7424 */ /* 0x000fe200078e00ff */
[----:B------:R3:W-:Y:S01]  /*05d0*/  STL.128 [R1+0x110], R8 ;  /* 0x0001100801007387 */ /* 0x0007e20000100c00 */
[----:B--2---:R-:W-:-:S02]  /*05e0*/  HFMA2 R13, -RZ, RZ, 0, 4.5299530029296875e-06 ;  /* 0x0000004cff0d7431 */ /* 0x004fc400000001ff */
[----:B------:R-:W-:Y:S01]  /*05f0*/  IMAD.MOV.U32 R12, RZ, RZ, 0x4a ;  /* 0x0000004aff0c7424 */ /* 0x000fe200078e00ff */
[----:B------:R-:W-:Y:S01]  /*0600*/  MOV R15, 0xcf ;  /* 0x000000cf000f7802 */ /* 0x000fe20000000f00 */
[----:B------:R-:W-:Y:S01]  /*0610*/  IMAD.MOV.U32 R14, RZ, RZ, 0x58 ;  /* 0x00000058ff0e7424 */ /* 0x000fe200078e00ff */
[----:B------:R-:W1:Y:S04]  /*0620*/  S2R R0, SR_TID.Y ;  /* 0x0000000000007919 */ /* 0x000e680000002200 */
[----:B------:R2:W-:Y:S01]  /*0630*/  STL.128 [R1+0x170], R12 ;  /* 0x0001700c01007387 */ /* 0x0005e20000100c00 */
[----:B0-----:R-:W-:Y:S02]  /*0640*/  HFMA2 R5, -RZ, RZ, 0, 1.50203704833984375e-05 ;  /* 0x000000fcff057431 */ /* 0x001fe400000001ff */
[----:B------:R-:W-:Y:S01]  /*0650*/  IMAD.MOV.U32 R4, RZ, RZ, 0x20 ;  /* 0x00000020ff047424 */ /* 0x000fe200078e00ff */
[----:B------:R-:W-:Y:S01]  /*0660*/  MOV R7, 0x5b ;  /* 0x0000005b00077802 */ /* 0x000fe20000000f00 */
[----:B------:R-:W-:-:S02]  /*0670*/  IMAD.MOV.U32 R6, RZ, RZ, 0xb1 ;  /* 0x000000b1ff067424 */ /* 0x000fc400078e00ff */
[----:B---3--:R-:W-:Y:S02]  /*0680*/  HFMA2 R9, -RZ, RZ, 0, 1.2099742889404296875e-05 ;  /* 0x000000cbff097431 */ /* 0x008fe400000001ff */
[----:B------:R-:W-:Y:S01]  /*0690*/  IMAD.MOV.U32 R8, RZ, RZ, 0x6a ;  /* 0x0000006aff087424 */ /* 0x000fe200078e00ff */
[----:B------:R-:W-:Y:S01]  /*06a0*/  MOV R11, 0x39 ;  /* 0x00000039000b7802 */ /* 0x000fe20000000f00 */
[----:B------:R-:W-:Y:S01]  /*06b0*/  IMAD.MOV.U32 R10, RZ, RZ, 0xbe ;  /* 0x000000beff0a7424 */ /* 0x000fe200078e00ff */
[----:B------:R0:W-:Y:S04]  /*06c0*/  STL.128 [R1+0x150], R4 ;  /* 0x0001500401007387 */ /* 0x0001e80000100c00 */
[----:B------:R3:W-:Y:S01]  /*06d0*/  STL.128 [R1+0x160], R8 ;  /* 0x0001600801007387 */ /* 0x0007e20000100c00 */
[----:B--2---:R-:W-:-:S02]  /*06e0*/  HFMA2 R13, -RZ, RZ, 0, 9.715557098388671875e-06 ;  /* 0x000000a3ff0d7431 */ /* 0x004fc400000001ff */
[----:B------:R-:W-:Y:S01]  /*06f0*/  IMAD.MOV.U32 R12, RZ, RZ, 0x51 ;  /* 0x00000051ff0c7424 */ /* 0x000fe200078e00ff */
[----:B------:R-:W-:Y:S01]  /*0700*/  MOV R15, 0x8f ;  /* 0x0000008f000f7802 */ /* 0x000fe20000000f00 */
[----:B------:R-:W-:Y:S01]  /*0710*/  IMAD.MOV.U32 R14, RZ, RZ, 0x40 ;  /* 0x00000040ff0e7424 */ /* 0x000fe200078e00ff */
[----:B------:R2:W-:Y:S04]  /*0720*/  STL.128 [R1+0x90], R16 ;  /* 0x0000901001007387 */ /* 0x0005e80000100c00 */
[----:B------:R4:W-:Y:S01]  /*0730*/  STL.128 [R1+0x1c0], R12 ;  /* 0x0001c00c01007387 */ /* 0x0009e20000100c00 */
[----:B0-----:R-:W-:Y:S02]  /*0740*/  HFMA2 R5, -RZ, RZ, 0, 1.4841556549072265625e-05 ;  /* 0x000000f9ff057431 */ /* 0x001fe400000001ff */
[----:B------:R-:W-:Y:S01]  /*0750*/  IMAD.MOV.U32 R4, RZ, RZ, 0x45 ;  /* 0x00000045ff047424 */ /* 0x000fe200078e00ff */
[----:B------:R-:W-:Y:S01]  /*0760*/  MOV R7, 0x7f ;  /* 0x0000007f00077802 */ /* 0x000fe20000000f00 */
[----:B------:R-:W-:-:S02]  /*0770*/  IMAD.MOV.U32 R6, RZ, RZ, 0x2 ;  /* 0x00000002ff067424 */ /* 0x000fc400078e00ff */
[----:B---3--:R-:W-:Y:S02]  /*0780*/  HFMA2 R9, -RZ, RZ, 0, 3.5762786865234375e-06 ;  /* 0x0000003cff097431 */ /* 0x008fe400000001ff */
[----:B------:R-:W-:Y:S01]  /*0790*/  IMAD.MOV.U32 R8, RZ, RZ, 0x50 ;  /* 0x00000050ff087424 */ /* 0x000fe200078e00ff */
[----:B------:R-:W-:Y:S01]  /*07a0*/  MOV R11, 0xa8 ;  /* 0x000000a8000b7802 */ /* 0x000fe20000000f00 */
[----:B------:R-:W-:Y:S01]  /*07b0*/  IMAD.MOV.U32 R10, RZ, RZ, 0x9f ;  /* 0x0000009fff0a7424 */ /* 0x000fe200078e00ff */
[----:B------:R0:W-:Y:S01]  /*07c0*/  STL.128 [R1+0x1a0], R4 ;  /* 0x0001a00401007387 */ /* 0x0001e20000100c00 */
[----:B-1----:R-:W-:Y:S01]  /*07d0*/  LOP3.LUT P0, RZ, R3, 0x3fc, R0, 0xc8, !PT ;  /* 0x000003fc03ff7812 */ /* 0x002fe2000780c800 */
[----:B--2---:R-:W-:Y:S02]  /*07e0*/  HFMA2 R17, -RZ, RZ, 0, 1.3530254364013671875e-05 ;  /* 0x000000e3ff117431 */ /* 0x004fe400000001ff */
[----:B------:R1:W-:Y:S01]  /*07f0*/  STL.128 [R1+0x1b0], R8 ;  /* 0x0001b00801007387 */ /* 0x0003e20000100c00 */
[----:B------:R-:W-:Y:S01]  /*0800*/  IMAD.MOV.U32 R16, RZ, RZ, 0x29 ;  /* 0x00000029ff107424 */ /* 0x000fe200078e00ff */
[----:B------:R-:W-:Y:S01]  /*0810*/  MOV R19, 0x84 ;  /* 0x0000008400137802 */ /* 0x000fe20000000f00 */
[----:B----4-:R-:W-:-:S02]  /*0820*/  HFMA2 R13, -RZ, RZ, 0, 9.000301361083984375e-06 ;  /* 0x00000097ff0d7431 */ /* 0x010fc400000001ff */
[----:B------:R-:W-:Y:S01]  /*0830*/  IMAD.MOV.U32 R12, RZ, RZ, 0x5f ;  /* 0x0000005fff0c7424 */ /* 0x000fe200078e00ff */
[----:B------:R-:W-:Y:S01]  /*0840*/  MOV R15, 0x17 ;  /* 0x00000017000f7802 */ /* 0x000fe20000000f00 */
[----:B------:R-:W-:Y:S01]  /*0850*/  IMAD.MOV.U32 R14, RZ, RZ, 0x44 ;  /* 0x00000044ff0e7424 */ /* 0x000fe200078e00ff */
[----:B------:R2:W-:Y:S01]  /*0860*/  STL.128 [R1+0xa0], R28 ;  /* 0x0000a01c01007387 */ /* 0x0005e20000100c00 */
[----:B------:R-:W-:-:S03]  /*0870*/  IMAD.MOV.U32 R18, RZ, RZ, 0x2f ;  /* 0x0000002fff127424 */ /* 0x000fc600078e00ff */
[----:B------:R3:W-:Y:S01]  /*0880*/  STL.128 [R1+0x210], R12 ;  /* 0x0002100c01007387 */ /* 0x0007e20000100c00 */
[----:B0-----:R-:W-:Y:S02]  /*0890*/  HFMA2 R5, -RZ, RZ, 0, 1.5199184417724609375e-05 ;  /* 0x000000ffff057431 */ /* 0x001fe400000001ff */
[----:B------:R-:W-:Y:S01]  /*08a0*/  IMAD.MOV.U32 R4, RZ, RZ, 0x10 ;  /* 0x00000010ff047424 */ /* 0x000fe200078e00ff */
[----:B------:R-:W-:Y:S01]  /*08b0*/  MOV R7, 0xd2 ;  /* 0x000000d200077802 */ /* 0x000fe20000000f00 */
[----:B------:R-:W-:Y:S02]  /*08c0*/  IMAD.MOV.U32 R6, RZ, RZ, 0xf3 ;  /* 0x000000f3ff067424 */ /* 0x000fe400078e00ff */
[----:B-1----:R-:W-:Y:S02]  /*08d0*/  HFMA2 R9, -RZ, RZ, 0, 7.152557373046875e-07 ;  /* 0x0000000cff097431 */ /* 0x002fe400000001ff */
[----:B------:R-:W-:Y:S01]  /*08e0*/  IMAD.MOV.U32 R8, RZ, RZ, 0xcd ;  /* 0x000000cdff087424 */ /* 0x000fe200078e00ff */
[----:B------:R-:W-:Y:S01]  /*08f0*/  MOV R11, 0xec ;  /* 0x000000ec000b7802 */ /* 0x000fe20000000f00 */
[----:B------:R-:W-:Y:S01]  /*0900*/  IMAD.MOV.U32 R10, RZ, RZ, 0x13 ;  /* 0x00000013ff0a7424 */ /* 0x000fe200078e00ff */
[----:B------:R0:W-:Y:S01]  /*0910*/  STL.128 [R1+0xe0], R20 ;  /* 0x0000e01401007387 */ /* 0x0001e20000100c00 */
[----:B--2---:R-:W-:-:S03]  /*0920*/  HFMA2 R29, -RZ, RZ, 0, 1.2457370758056640625e-05 ;  /* 0x000000d1ff1d7431 */ /* 0x004fc600000001ff */
[----:B------:R1:W-:Y:S01]  /*0930*/  STL.128 [R1+0xf0], R24 ;  /* 0x0000f01801007387 */ /* 0x0003e20000100c00 */
[----:B------:R-:W-:Y:S01]  /*0940*/  IMAD.MOV.U32 R28, RZ, RZ, 0x53 ;  /* 0x00000053ff1c7424 */ /* 0x000fe200078e00ff */
[----:B------:R-:W-:Y:S01]  /*0950*/  MOV R30, RZ ;  /* 0x000000ff001e7202 */ /* 0x000fe20000000f00 */
[----:B---3--:R-:W-:Y:S02]  /*0960*/  HFMA2 R13, -RZ, RZ, 0, 1.418590545654296875e-05 ;  /* 0x000000eeff0d7431 */ /* 0x008fe400000001ff */
[----:B------:R-:W-:Y:S01]  /*0970*/  IMAD.MOV.U32 R12, RZ, RZ, 0x46 ;  /* 0x00000046ff0c7424 */ /* 0x000fe200078e00ff */
[----:B------:R-:W-:Y:S01]  /*0980*/  MOV R15, 0x14 ;  /* 0x00000014000f7802 */ /* 0x000fe20000000f00 */
[----:B------:R-:W-:Y:S01]  /*0990*/  IMAD.MOV.U32 R14, RZ, RZ, 0xb8 ;  /* 0x000000b8ff0e7424 */ /* 0x000fe200078e00ff */
[----:B------:R2:W-:Y:S01]  /*09a0*/  STL.128 [R1+0x1f0], R4 ;  /* 0x0001f00401007387 */ /* 0x0005e20000100c00 */
[----:B------:R-:W-:-:S03]  /*09b0*/  IMAD.MOV.U32 R31, RZ, RZ, 0xed ;  /* 0x000000edff1f7424 */ /* 0x000fc600078e00ff */
[----:B------:R3:W-:Y:S01]  /*09c0*/  STL.128 [R1+0x200], R8 ;  /* 0x0002000801007387 */ /* 0x0007e20000100c00 */
[----:B0-----:R-:W-:Y:S02]  /*09d0*/  HFMA2 R21, -RZ, RZ, 0, 1.4245510101318359375e-05 ;  /* 0x000000efff157431 */ /* 0x001fe400000001ff */
[----:B------:R-:W-:Y:S01]  /*09e0*/  IMAD.MOV.U32 R20, RZ, RZ, 0xd0 ;  /* 0x000000d0ff147424 */ /* 0x000fe200078e00ff */
[----:B------:R-:W-:Y:S01]  /*09f0*/  MOV R23, 0xfb ;  /* 0x000000fb00177802 */ /* 0x000fe20000000f00 */
[----:B------:R0:W-:Y:S01]  /*0a00*/  STL.128 [R1+0x260], R12 ;  /* 0x0002600c01007387 */ /* 0x0001e20000100c00 */
[----:B-1----:R-:W-:Y:S02]  /*0a10*/  HFMA2 R25, -RZ, RZ, 0, 4.589557647705078125e-06 ;  /* 0x0000004dff197431 */ /* 0x002fe400000001ff */
[----:B------:R-:W-:Y:S01]  /*0a20*/  IMAD.MOV.U32 R22, RZ, RZ, 0xaa ;  /* 0x000000aaff167424 */ /* 0x000fe200078e00ff */
[----:B------:R-:W-:Y:S01]  /*0a30*/  MOV R27, 0x85 ;  /* 0x00000085001b7802 */ /* 0x000fe20000000f00 */
[----:B------:R-:W-:Y:S01]  /*0a40*/  IMAD.MOV.U32 R24, RZ, RZ, 0x43 ;  /* 0x00000043ff187424 */ /* 0x000fe200078e00ff */
[----:B------:R1:W-:Y:S01]  /*0a50*/  STL.128 [R1+0x130], R16 ;  /* 0x0001301001007387 */ /* 0x0003e20000100c00 */
[----:B------:R-:W-:-:S02]  /*0a60*/  IMAD.MOV.U32 R26, RZ, RZ, 0x33 ;  /* 0x00000033ff1a7424 */ /* 0x000fc400078e00ff */
[----:B--2---:R-:W-:Y:S02]  /*0a70*/  HFMA2 R5, -RZ, RZ, 0, 7.688999176025390625e-06 ;  /* 0x00000081ff057431 */ /* 0x004fe400000001ff */
[----:B------:R-:W-:Y:S01]  /*0a80*/  IMAD.MOV.U32 R4, RZ, RZ, 0x60 ;  /* 0x00000060ff047424 */ /* 0x000fe200078e00ff */
[----:B------:R-:W-:Y:S01]  /*0a90*/  MOV R7, 0xdc ;  /* 0x000000dc00077802 */ /* 0x000fe20000000f00 */
[----:B------:R-:W-:Y:S02]  /*0aa0*/  IMAD.MOV.U32 R6, RZ, RZ, 0x4f ;  /* 0x0000004fff067424 */ /* 0x000fe400078e00ff */
[----:B---3--:R-:W-:Y:S02]  /*0ab0*/  HFMA2 R9, -RZ, RZ, 0, 2.50339508056640625e-06 ;  /* 0x0000002aff097431 */ /* 0x008fe400000001ff */
[----:B------:R-:W-:Y:S01]  /*0ac0*/  IMAD.MOV.U32 R8, RZ, RZ, 0x22 ;  /* 0x00000022ff087424 */ /* 0x000fe200078e00ff */
[----:B------:R-:W-:Y:S01]  /*0ad0*/  MOV R11, 0x88 ;  /* 0x00000088000b7802 */ /* 0x000fe20000000f00 */
[----:B------:R-:W-:-:S02]  /*0ae0*/  IMAD.MOV.U32 R10, RZ, RZ, 0x90 ;  /* 0x00000090ff0a7424 */ /* 0x000fc400078e00ff */
[----:B0-----:R-:W-:Y:S02]  /*0af0*/  HFMA2 R13, -RZ, RZ, 0, 8.881092071533203125e-06 ;  /* 0x00000095ff0d7431 */ /* 0x001fe400000001ff */
[----:B------:R-:W-:Y:S01]  /*0b00*/  IMAD.MOV.U32 R12, RZ, RZ, 0x91 ;  /* 0x00000091ff0c7424 */ /* 0x000fe200078e00ff */
[----:B------:R-:W-:Y:S01]  /*0b10*/  MOV R15, 0x79 ;  /* 0x00000079000f7802 */ /* 0x000fe20000000f00 */
[----:B------:R-:W-:Y:S01]  /*0b20*/  IMAD.MOV.U32 R14, RZ, RZ, 0xe4 ;  /* 0x000000e4ff0e7424 */ /* 0x000fe200078e00ff */
[----:B------:R0:W-:Y:S01]  /*0b30*/  STL.128 [R1+0x140], R28 ;  /* 0x0001401c01007387 */ /* 0x0001e20000100c00 */
[----:B-1----:R-:W-:Y:S02]  /*0b40*/  HFMA2 R17, -RZ, RZ, 0, 9.357929229736328125e-06 ;  /* 0x0000009dff117431 */ /* 0x002fe400000001ff */
[----:B------:R-:W-:Y:S01]  /*0b50*/  IMAD.MOV.U32 R16, RZ, RZ, 0x92 ;  /* 0x00000092ff107424 */ /* 0x000fe200078e00ff */
[----:B------:R-:W-:Y:S01]  /*0b60*/  MOV R19, 0xf5 ;  /* 0x000000f500137802 */ /* 0x000fe20000000f00 */
[----:B------:R1:W-:Y:S01]  /*0b70*/  STL.128 [R1+0x180], R20 ;  /* 0x0001801401007387 */ /* 0x0003e20000100c00 */
[----:B------:R-:W-:-:S03]  /*0b80*/  IMAD.MOV.U32 R18, RZ, RZ, 0x38 ;  /* 0x00000038ff127424 */ /* 0x000fc600078e00ff */
[----:B------:R2:W-:Y:S04]  /*0b90*/  STL.128 [R1+0x190], R24 ;  /* 0x0001901801007387 */ /* 0x0005e80000100c00 */
[----:B------:R3:W-:Y:S04]  /*0ba0*/  STL.128 [R1+0x240], R4 ;  /* 0x0002400401007387 */ /* 0x0007e80000100c00 */
[----:B------:R4:W-:Y:S01]  /*0bb0*/  STL.128 [R1+0x250], R8 ;  /* 0x0002500801007387 */ /* 0x0009e20000100c00 */
[----:B0-----:R-:W-:Y:S02]  /*0bc0*/  HFMA2 R29, -RZ, RZ, 0, 1.084804534912109375e-05 ;  /* 0x000000b6ff1d7431 */ /* 0x001fe400000001ff */
[----:B------:R-:W-:Y:S01]  /*0bd0*/  IMAD.MOV.U32 R28, RZ, RZ, 0xbc ;  /* 0x000000bcff1c7424 */ /* 0x000fe200078e00ff */
[----:B------:R-:W-:Y:S01]  /*0be0*/  MOV R31, 0x21 ;  /* 0x00000021001f7802 */ /* 0x000fe20000000f00 */
[----:B------:R0:W-:Y:S01]  /*0bf0*/  STL.128 [R1+0x2b0], R12 ;  /* 0x0002b00c01007387 */ /* 0x0001e20000100c00 */
[----:B-1----:R-:W-:-:S02]  /*0c00*/  HFMA2 R21, -RZ, RZ, 0, 9.953975677490234375e-06 ;  /* 0x000000a7ff157431 */ /* 0x002fc400000001ff */
[----:B------:R-:W-:Y:S01]  /*0c10*/  IMAD.MOV.U32 R30, RZ, RZ, 0xda ;  /* 0x000000daff1e7424 */ /* 0x000fe200078e00ff */
[----:B------:R-:W-:Y:S01]  /*0c20*/  MOV R23, 0x3d ;  /* 0x0000003d00177802 */ /* 0x000fe20000000f00 */
[----:B--2---:R-:W-:Y:S02]  /*0c30*/  HFMA2 R25, -RZ, RZ, 0, 5.543231964111328125e-06 ;  /* 0x0000005dff197431 */ /* 0x004fe400000001ff */
[----:B------:R-:W-:Y:S01]  /*0c40*/  IMAD.MOV.U32 R20, RZ, RZ, 0xc4 ;  /* 0x000000c4ff147424 */ /* 0x000fe200078e00ff */
[----:B------:R-:W-:Y:S01]  /*0c50*/  MOV R27, 0x73 ;  /* 0x00000073001b7802 */ /* 0x000fe20000000f00 */
[----:B------:R-:W-:Y:S02]  /*0c60*/  IMAD.MOV.U32 R22, RZ, RZ, 0x7e ;  /* 0x0000007eff167424 */ /* 0x000fe400078e00ff */
[----:B---3--:R-:W-:Y:S02]  /*0c70*/  HFMA2 R5, -RZ, RZ, 0, 3.5762786865234375e-07 ;  /* 0x00000006ff057431 */ /* 0x008fe400000001ff */
[----:B------:R-:W-:Y:S01]  /*0c80*/  IMAD.MOV.U32 R24, RZ, RZ, 0x64 ;  /* 0x00000064ff187424 */ /* 0x000fe200078e00ff */
[----:B------:R-:W-:Y:S01]  /*0c90*/  MOV R7, 0x5c ;  /* 0x0000005c00077802 */ /* 0x000fe20000000f00 */
[----:B------:R-:W-:-:S02]  /*0ca0*/  IMAD.MOV.U32 R26, RZ, RZ, 0x19 ;  /* 0x00000019ff1a7424 */ /* 0x000fc400078e00ff */
[----:B----4-:R-:W-:Y:S02]  /*0cb0*/  HFMA2 R9, -RZ, RZ, 0, 1.2576580047607421875e-05 ;  /* 0x000000d3ff097431 */ /* 0x010fe400000001ff */
[----:B------:R-:W-:Y:S01]  /*0cc0*/  IMAD.MOV.U32 R4, RZ, RZ, 0x49 ;  /* 0x00000049ff047424 */ /* 0x000fe200078e00ff */
[----:B------:R-:W-:Y:S01]  /*0cd0*/  MOV R11, 0x62 ;  /* 0x00000062000b7802 */ /* 0x000fe20000000f00 */
[----:B------:R-:W-:Y:S02]  /*0ce0*/  IMAD.MOV.U32 R6, RZ, RZ, 0x24 ;  /* 0x00000024ff067424 */ /* 0x000fe400078e00ff */
[----:B0-----:R-:W-:Y:S02]  /*0cf0*/  HFMA2 R13, -RZ, RZ, 0, 7.152557373046875e-06 ;  /* 0x00000078ff0d7431 */ /* 0x001fe400000001ff */
[----:B------:R-:W-:Y:S01]  /*0d00*/  IMAD.MOV.U32 R8, RZ, RZ, 0xc2 ;  /* 0x000000c2ff087424 */ /* 0x000fe200078e00ff */
[----:B------:R-:W-:Y:S01]  /*0d10*/  MOV R15, 0x2e ;  /* 0x0000002e000f7802 */ /* 0x000fe20000000f00 */
[----:B------:R-:W-:Y:S01]  /*0d20*/  IMAD.MOV.U32 R10, RZ, RZ, 0xac ;  /* 0x000000acff0a7424 */ /* 0x000fe200078e00ff */
[----:B------:R0:W-:Y:S01]  /*0d30*/  STL.128 [R1+0x1d0], R16 ;  /* 0x0001d01001007387 */ /* 0x0001e20000100c00 */
[----:B------:R-:W-:-:S02]  /*0d40*/  IMAD.MOV.U32 R12, RZ, RZ, 0xba ;  /* 0x000000baff0c7424 */ /* 0x000fc400078e00ff */
[----:B------:R-:W-:Y:S01]  /*0d50*/  IMAD.MOV.U32 R14, RZ, RZ, 0x25 ;  /* 0x00000025ff0e7424 */ /* 0x000fe200078e00ff */
[----:B------:R1:W-:Y:S04]  /*0d60*/  STL.128 [R1+0x1e0], R28 ;  /* 0x0001e01c01007387 */ /* 0x0003e80000100c00 */
[----:B------:R2:W-:Y:S04]  /*0d70*/  STL.128 [R1+0x220], R20 ;  /* 0x0002201401007387 */ /* 0x0005e80000100c00 */
[----:B------:R3:W-:Y:S04]  /*0d80*/  STL.128 [R1+0x230], R24 ;  /* 0x0002301801007387 */ /* 0x0007e80000100c00 */
[----:B------:R4:W-:Y:S01]  /*0d90*/  STL.128 [R1+0x290], R4 ;  /* 0x0002900401007387 */ /* 0x0009e20000100c00 */
[----:B0-----:R-:W-:-:S02]  /*0da0*/  HFMA2 R17, -RZ, RZ, 0, 5.60283660888671875e-06 ;  /* 0x0000005eff117431 */ /* 0x001fc400000001ff */
[----:B------:R-:W-:Y:S01]  /*0db0*/  IMAD.MOV.U32 R16, RZ, RZ, 0xde ;  /* 0x000000deff107424 */ /* 0x000fe200078e00ff */
[----:B------:R-:W-:Y:S01]  /*0dc0*/  MOV R19, 0xdb ;  /* 0x000000db00137802 */ /* 0x000fe20000000f00 */
[----:B------:R0:W-:Y:S01]  /*0dd0*/  STL.128 [R1+0x2a0], R8 ;  /* 0x0002a00801007387 */ /* 0x0001e20000100c00 */
[----:B-1----:R-:W-:Y:S02]  /*0de0*/  HFMA2 R29, -RZ, RZ, 0, 2.98023223876953125e-06 ;  /* 0x00000032ff1d7431 */ /* 0x002fe400000001ff */
[----:B------:R-:W-:Y:S01]  /*0df0*/  IMAD.MOV.U32 R18, RZ, RZ, 0xb ;  /* 0x0000000bff127424 */ /* 0x000fe200078e00ff */
[----:B------:R-:W-:Y:S01]  /*0e00*/  MOV R31, 0xa ;  /* 0x0000000a001f7802 */ /* 0x000fe20000000f00 */
[----:B------:R1:W-:Y:S01]  /*0e10*/  STL.128 [R1+0x300], R12 ;  /* 0x0003000c01007387 */ /* 0x0003e20000100c00 */
[----:B--2---:R-:W-:Y:S02]  /*0e20*/  HFMA2 R22, -RZ, RZ, 0, 3.278255462646484375e-06 ;  /* 0x00000037ff167431 */ /* 0x004fe400000001ff */
[----:B------:R-:W-:Y:S01]  /*0e30*/  IMAD.MOV.U32 R28, RZ, RZ, 0xe0 ;  /* 0x000000e0ff1c7424 */ /* 0x000fe200078e00ff */
[----:B------:R-:W-:Y:S01]  /*0e40*/  MOV R21, 0xcb ;  /* 0x000000cb00157802 */ /* 0x000fe20000000f00 */
[----:B---3--:R-:W-:-:S02]  /*0e50*/  HFMA2 R25, -RZ, RZ, 0, 1.2695789337158203125e-05 ;  /* 0x000000d5ff197431 */ /* 0x008fc400000001ff */
[----:B------:R-:W-:Y:S01]  /*0e60*/  IMAD.MOV.U32 R30, RZ, RZ, 0x3a ;  /* 0x0000003aff1e7424 */ /* 0x000fe200078e00ff */
[----:B------:R-:W-:Y:S01]  /*0e70*/  MOV R27, 0xa9 ;  /* 0x000000a9001b7802 */ /* 0x000fe20000000f00 */
[----:B------:R-:W-:Y:S02]  /*0e80*/  IMAD.MOV.U32 R20, RZ, RZ, 0xe7 ;  /* 0x000000e7ff147424 */ /* 0x000fe400078e00ff */
[----:B----4-:R-:W-:Y:S02]  /*0e90*/  HFMA2 R5, -RZ, RZ, 0, 5.12599945068359375e-06 ;  /* 0x00000056ff057431 */ /* 0x010fe400000001ff */
[----:B------:R-:W-:Y:S01]  /*0ea0*/  IMAD.MOV.U32 R23, RZ, RZ, 0x6d ;  /* 0x0000006dff177424 */ /* 0x000fe200078e00ff */
[----:B------:R-:W-:Y:S01]  /*0eb0*/  MOV R7, 0xea ;  /* 0x000000ea00077802 */ /* 0x000fe20000000f00 */
[----:B------:R-:W-:Y:S02]  /*0ec0*/  IMAD.MOV.U32 R24, RZ, RZ, 0x8d ;  /* 0x0000008dff187424 */ /* 0x000fe400078e00ff */
[----:B0-----:R-:W-:-:S02]  /*0ed0*/  HFMA2 R9, -RZ, RZ, 0, 7.27176666259765625e-06 ;  /* 0x0000007aff097431 */ /* 0x001fc400000001ff */
[----:B------:R-:W-:Y:S01]  /*0ee0*/  IMAD.MOV.U32 R26, RZ, RZ, 0x4e ;  /* 0x0000004eff1a7424 */ /* 0x000fe200078e00ff */
[----:B------:R-:W-:Y:S01]  /*0ef0*/  MOV R11, 0x8 ;  /* 0x00000008000b7802 */ /* 0x000fe20000000f00 */
[----:B------:R-:W-:Y:S02]  /*0f00*/  IMAD.MOV.U32 R4, RZ, RZ, 0x6c ;  /* 0x0000006cff047424 */ /* 0x000fe400078e00ff */
[----:B-1----:R-:W-:Y:S02]  /*0f10*/  HFMA2 R13, -RZ, RZ, 0, 3.69548797607421875e-06 ;  /* 0x0000003eff0d7431 */ /* 0x002fe400000001ff */
[----:B------:R-:W-:Y:S01]  /*0f20*/  IMAD.MOV.U32 R6, RZ, RZ, 0xf4 ;  /* 0x000000f4ff067424 */ /* 0x000fe200078e00ff */
[----:B------:R-:W-:Y:S01]  /*0f30*/  MOV R15, 0x66 ;  /* 0x00000066000f7802 */ /* 0x000fe20000000f00 */
[----:B------:R-:W-:Y:S01]  /*0f40*/  IMAD.MOV.U32 R8, RZ, RZ, 0x65 ;  /* 0x00000065ff087424 */ /* 0x000fe200078e00ff */
[----:B------:R0:W-:Y:S01]  /*0f50*/  STL.128 [R1+0x270], R16 ;  /* 0x0002701001007387 */ /* 0x0001e20000100c00 */
[----:B------:R-:W-:-:S02]  /*0f60*/  IMAD.MOV.U32 R10, RZ, RZ, 0xae ;  /* 0x000000aeff0a7424 */ /* 0x000fc400078e00ff */
[----:B------:R-:W-:Y:S01]  /*0f70*/  IMAD.MOV.U32 R12, RZ, RZ, 0x70 ;  /* 0x00000070ff0c7424 */ /* 0x000fe200078e00ff */
[----:B------:R1:W-:Y:S01]  /*0f80*/  STL.128 [R1+0x280], R28 ;  /* 0x0002801c01007387 */ /* 0x0003e20000100c00 */
[----:B------:R-:W-:-:S03]  /*0f90*/  IMAD.MOV.U32 R14, RZ, RZ, 0xb5 ;  /* 0x000000b5ff0e7424 */ /* 0x000fc600078e00ff */
[----:B------:R2:W-:Y:S04]  /*0fa0*/  STL.128 [R1+0x2c0], R20 ;  /* 0x0002c01401007387 */ /* 0x0005e80000100c00 */
[----:B------:R3:W-:Y:S04]  /*0fb0*/  STL.128 [R1+0x2d0], R24 ;  /* 0x0002d01801007387 */ /* 0x0007e80000100c00 */
[----:B------:R4:W-:Y:S01]  /*0fc0*/  STL.128 [R1+0x2e0], R4 ;  /* 0x0002e00401007387 */ /* 0x0009e20000100c00 */
[----:B0-----:R-:W-:Y:S02]  /*0fd0*/  HFMA2 R17, -RZ, RZ, 0, 9.89437103271484375e-06 ;  /* 0x000000a6ff117431 */ /* 0x001fe400000001ff */
[----:B------:R-:W-:Y:S01]  /*0fe0*/  IMAD.MOV.U32 R16, RZ, RZ, 0x1c ;  /* 0x0000001cff107424 */ /* 0x000fe200078e00ff */
[----:B------:R-:W-:Y:S01]  /*0ff0*/  MOV R19, 0xc6 ;  /* 0x000000c600137802 */ /* 0x000fe20000000f00 */
[----:B------:R0:W-:Y:S01]  /*1000*/  STL.128 [R1+0x2f0], R8 ;  /* 0x0002f00801007387 */ /* 0x0001e20000100c00 */
[----:B-1----:R-:W-:-:S02]  /*1010*/  HFMA2 R29, -RZ, RZ, 0, 1.3172626495361328125e-05 ;  /* 0x000000ddff1d7431 */ /* 0x002fc400000001ff */
[----:B------:R-:W-:Y:S01]  /*1020*/  IMAD.MOV.U32 R18, RZ, RZ, 0xb4 ;  /* 0x000000b4ff127424 */ /* 0x000fe200078e00ff */
[----:B------:R-:W-:Y:S01]  /*1030*/  MOV R31, 0x1f ;  /* 0x0000001f001f7802 */ /* 0x000fe20000000f00 */
[----:B------:R1:W-:Y:S01]  /*1040*/  STL.128 [R1+0x340], R12 ;  /* 0x0003400c01007387 */ /* 0x0003e20000100c00 */
[----:B--2---:R-:W-:Y:S02]  /*1050*/  HFMA2 R21, -RZ, RZ, 0, 1.1265277862548828125e-05 ;  /* 0x000000bdff157431 */ /* 0x004fe400000001ff */
[----:B------:R-:W-:Y:S01]  /*1060*/  IMAD.MOV.U32 R28, RZ, RZ, 0xe8 ;  /* 0x000000e8ff1c7424 */ /* 0x000fe200078e00ff */
[----:B------:R-:W-:Y:S01]  /*1070*/  MOV R23, 0x8a ;  /* 0x0000008a00177802 */ /* 0x000fe20000000f00 */
[----:B---3--:R-:W-:Y:S02]  /*1080*/  HFMA2 R25, -RZ, RZ, 0, 1.78813934326171875e-07 ;  /* 0x00000003ff197431 */ /* 0x008fe400000001ff */
[----:B------:R-:W-:Y:S01]  /*1090*/  IMAD.MOV.U32 R30, RZ, RZ, 0x74 ;  /* 0x00000074ff1e7424 */ /* 0x000fe200078e00ff */
[----:B------:R-:W-:Y:S01]  /*10a0*/  MOV R27, 0xe ;  /* 0x0000000e001b7802 */ /* 0x000fe20000000f00 */
[----:B------:R-:W-:-:S02]  /*10b0*/  IMAD.MOV.U32 R20, RZ, RZ, 0x4b ;  /* 0x0000004bff147424 */ /* 0x000fc400078e00ff */
[----:B----4-:R-:W-:Y:S02]  /*10c0*/  HFMA2 R5, -RZ, RZ, 0, 3.159046173095703125e-06 ;  /* 0x00000035ff057431 */ /* 0x010fe400000001ff */
[----:B------:R-:W-:Y:S01]  /*10d0*/  IMAD.MOV.U32 R22, RZ, RZ, 0x8b ;  /* 0x0000008bff167424 */ /* 0x000fe200078e00ff */
[----:B------:R-:W-:Y:S01]  /*10e0*/  MOV R7, 0xb9 ;  /* 0x000000b900077802 */ /* 0x000fe20000000f00 */
[----:B------:R-:W-:Y:S02]  /*10f0*/  IMAD.MOV.U32 R24, RZ, RZ, 0x48 ;  /* 0x00000048ff187424 */ /* 0x000fe400078e00ff */
[----:B0-----:R-:W-:Y:S02]  /*1100*/  HFMA2 R9, -RZ, RZ, 0, 1.1503696441650390625e-05 ;  /* 0x000000c1ff097431 */ /* 0x001fe400000001ff */
[----:B------:R-:W-:Y:S01]  /*1110*/  IMAD.MOV.U32 R26, RZ, RZ, 0xf6 ;  /* 0x000000f6ff1a7424 */ /* 0x000fe200078e00ff */
[----:B------:R-:W-:Y:S01]  /*1120*/  MOV R11, 0x9e ;  /* 0x0000009e000b7802 */ /* 0x000fe20000000f00 */
[----:B------:R-:W-:-:S02]  /*1130*/  IMAD.MOV.U32 R4, RZ, RZ, 0x61 ;  /* 0x00000061ff047424 */ /* 0x000fc400078e00ff */
[----:B-1----:R-:W-:Y:S02]  /*1140*/  HFMA2 R13, -RZ, RZ, 0, 1.4781951904296875e-05 ;  /* 0x000000f8ff0d7431 */ /* 0x002fe400000001ff */
[----:B------:R-:W-:Y:S01]  /*1150*/  IMAD.MOV.U32 R6, RZ, RZ, 0x57 ;  /* 0x00000057ff067424 */ /* 0x000fe200078e00ff */
[----:B------:R-:W-:Y:S01]  /*1160*/  MOV R15, 0x11 ;  /* 0x00000011000f7802 */ /* 0x000fe20000000f00 */
[----:B------:R-:W-:Y:S01]  /*1170*/  IMAD.MOV.U32 R8, RZ, RZ, 0x86 ;  /* 0x00000086ff087424 */ /* 0x000fe200078e00ff */
[----:B------:R0:W-:Y:S01]  /*1180*/  STL.128 [R1+0x310], R16 ;  /* 0x0003101001007387 */ /* 0x0001e20000100c00 */
[----:B------:R-:W-:Y:S02]  /*1190*/  IMAD.MOV.U32 R10, RZ, RZ, 0x1d ;  /* 0x0000001dff0a7424 */ /* 0x000fe400078e00ff */
[----:B------:R-:W-:Y:S01]  /*11a0*/  IMAD.MOV.U32 R12, RZ, RZ, 0xe1 ;  /* 0x000000e1ff0c7424 */ /* 0x000fe200078e00ff */
[----:B------:R1:W-:Y:S01]  /*11b0*/  STL.128 [R1+0x320], R28 ;  /* 0x0003201c01007387 */ /* 0x0003e20000100c00 */
[----:B------:R-:W-:-:S03]  /*11c0*/  IMAD.MOV.U32 R14, RZ, RZ, 0x98 ;  /* 0x00000098ff0e7424 */ /* 0x000fc600078e00ff */
[----:B------:R2:W-:Y:S04]  /*11d0*/  STL.128 [R1+0x330], R20 ;  /* 0x0003301401007387 */ /* 0x0005e80000100c00 */
[----:B------:R3:W-:Y:S04]  /*11e0*/  STL.128 [R1+0x350], R24 ;  /* 0x0003501801007387 */ /* 0x0007e80000100c00 */
[----:B------:R4:W-:Y:S01]  /*11f0*/  STL.128 [R1+0x360], R4 ;  /* 0x0003600401007387 */ /* 0x0009e20000100c00 */
[----:B0-----:R-:W-:Y:S02]  /*1200*/  HFMA2 R17, -RZ, RZ, 0, 1.2934207916259765625e-05 ;  /* 0x000000d9ff117431 */ /* 0x001fe400000001ff */
[----:B------:R-:W-:Y:S01]  /*1210*/  IMAD.MOV.U32 R16, RZ, RZ, 0x69 ;  /* 0x00000069ff107424 */ /* 0x000fe200078e00ff */
[----:B------:R-:W-:Y:S01]  /*1220*/  MOV R19, 0x94 ;  /* 0x0000009400137802 */ /* 0x000fe20000000f00 */
[----:B------:R0:W-:Y:S01]  /*1230*/  STL.128 [R1+0x370], R8 ;  /* 0x0003700801007387 */ /* 0x0001e20000100c00 */
[----:B-1----:R-:W-:-:S02]  /*1240*/  HFMA2 R29, -RZ, RZ, 0, 9.596347808837890625e-06 ;  /* 0x000000a1ff1d7431 */ /* 0x002fc400000001ff */
[----:B------:R-:W-:Y:S01]  /*1250*/  IMAD.MOV.U32 R18, RZ, RZ, 0x8e ;  /* 0x0000008eff127424 */ /* 0x000fe200078e00ff */
[----:B------:R-:W-:Y:S01]  /*1260*/  MOV R31, 0xd ;  /* 0x0000000d001f7802 */ /* 0x000fe20000000f00 */
[----:B------:R1:W-:Y:S01]  /*1270*/  STL.128 [R1+0x380], R12 ;  /* 0x0003800c01007387 */ /* 0x0003e20000100c00 */
[----:B--2---:R-:W-:Y:S02]  /*1280*/  HFMA2 R21, -RZ, RZ, 0, 1.78813934326171875e-06 ;  /* 0x0000001eff157431 */ /* 0x004fe400000001ff */
[----:B------:R-:W-:Y:S01]  /*1290*/  IMAD.MOV.U32 R20, RZ, RZ, 0x9b ;  /* 0x0000009bff147424 */ /* 0x000fe200078e00ff */
[----:B------:R-:W-:Y:S01]  /*12a0*/  MOV R23, 0xe8 ;  /* 0x000000e800177802 */ /* 0x000fe20000000f00 */
[----:B---3--:R-:W-:Y:S02]  /*12b0*/  HFMA2 R25, -RZ, RZ, 0, 5.066394805908203125e-06 ;  /* 0x00000055ff197431 */ /* 0x008fe400000001ff */
[----:B------:R-:W-:Y:S01]  /*12c0*/  IMAD.MOV.U32 R22, RZ, RZ, 0x87 ;  /* 0x00000087ff167424 */ /* 0x000fe200078e00ff */
[----:B------:R-:W-:Y:S01]  /*12d0*/  MOV R27, 0xdf ;  /* 0x000000df001b7802 */ /* 0x000fe20000000f00 */
[----:B------:R-:W-:-:S02]  /*12e0*/  IMAD.MOV.U32 R24, RZ, RZ, 0xce ;  /* 0x000000ceff187424 */ /* 0x000fc400078e00ff */
[----:B----4-:R-:W-:Y:S02]  /*12f0*/  HFMA2 R5, -RZ, RZ, 0, 1.370906829833984375e-05 ;  /* 0x000000e6ff057431 */ /* 0x010fe400000001ff */
[----:B------:R-:W-:Y:S01]  /*1300*/  IMAD.MOV.U32 R26, RZ, RZ, 0x28 ;  /* 0x00000028ff1a7424 */ /* 0x000fe200078e00ff */
[----:B------:R-:W-:Y:S01]  /*1310*/  MOV R7, 0x68 ;  /* 0x0000006800077802 */ /* 0x000fe20000000f00 */
[----:B------:R-:W-:Y:S02]  /*1320*/  IMAD.MOV.U32 R28, RZ, RZ, 0x8c ;  /* 0x0000008cff1c7424 */ /* 0x000fe400078e00ff */
[----:B0-----:R-:W-:Y:S02]  /*1330*/  HFMA2 R9, -RZ, RZ, 0, 9.119510650634765625e-06 ;  /* 0x00000099ff097431 */ /* 0x001fe400000001ff */
[----:B------:R-:W-:Y:S01]  /*1340*/  IMAD.MOV.U32 R30, RZ, RZ, 0x89 ;  /* 0x00000089ff1e7424 */ /* 0x000fe200078e00ff */
[----:B------:R-:W-:Y:S01]  /*1350*/  MOV R11, 0xf ;  /* 0x0000000f000b7802 */ /* 0x000fe20000000f00 */
[----:B------:R-:W-:-:S02]  /*1360*/  IMAD.MOV.U32 R4, RZ, RZ, 0xbf ;  /* 0x000000bfff047424 */ /* 0x000fc400078e00ff */
[----:B-1----:R-:W-:Y:S02]  /*1370*/  HFMA2 R13, -RZ, RZ, 0, 5.0067901611328125e-06 ;  /* 0x00000054ff0d7431 */ /* 0x002fe400000001ff */
        /* <DEDUP_REMOVED lines=10> */
[----:B------:R0:W-:Y:S04]  /*1420*/  STL.128 [R1+0x3d0], R4 ;  /* 0x0003d00401007387 */ /* 0x0001e80000100c00 */
[----:B------:R0:W-:Y:S04]  /*1430*/  STL.128 [R1+0x3e0], R8 ;  /* 0x0003e00801007387 */ /* 0x0001e80000100c00 */
[----:B------:R0:W-:Y:S01]  /*1440*/  STL.128 [R1+0x3f0], R12 ;  /* 0x0003f00c01007387 */ /* 0x0001e20000100c00 */
[----:B------:R-:W-:Y:S05]  /*1450*/  @P0 EXIT ;  /* 0x000000000000094d */ /* 0x000fea0003800000 */
[----:B0-----:R-:W0:Y:S01]  /*1460*/  LDC.64 R4, c[0x0][0x380] ;  /* 0x0000e000ff047b82 */ /* 0x001e220000000a00 */
[----:B------:R-:W1:Y:S01]  /*1470*/  LDCU.64 UR4, c[0x0][0x358] ;  /* 0x00006b00ff0477ac */ /* 0x000e620008000a00 */
[----:B0-----:R-:W-:-:S04]  /*1480*/  IMAD.WIDE.U32 R4, R3, 0x10, R4 ;  /* 0x0000001003047825 */ /* 0x001fc800078e0004 */
[----:B------:R-:W-:-:S06]  /*1490*/  IMAD.WIDE.U32 R6, R0, 0x4, R4 ;  /* 0x0000000400067825 */ /* 0x000fcc00078e0004 */
[----:B-1----:R-:W2:Y:S02]  /*14a0*/  LDG.E R6, desc[UR4][R6.64] ;  /* 0x0000000406067981 */ /* 0x002ea4000c1e1900 */
[----:B--2---:R-:W-:-:S04]  /*14b0*/  SHF.L.U32 R2, R6, 0x2, RZ ;  /* 0x0000000206027819 */ /* 0x004fc800000006ff */
[C---:B------:R-:W-:Y:S02]  /*14c0*/  LOP3.LUT R4, R2.reuse, 0x3c0, RZ, 0xc0, !PT ;  /* 0x000003c002047812 */ /* 0x040fe400078ec0ff */
[----:B------:R-:W-:-:S04]  /*14d0*/  LOP3.LUT R2, R2, 0x3c, RZ, 0xc0, !PT ;  /* 0x0000003c02027812 */ /* 0x000fc800078ec0ff */
[----:B------:R-:W-:Y:S02]  /*14e0*/  IADD3 R9, PT, PT, R2, R1, R4 ;  /* 0x0000000102097210 */ /* 0x000fe40007ffe004 */
[----:B------:R-:W0:Y:S04]  /*14f0*/  LDC.64 R4, c[0x0][0x388] ;  /* 0x0000e200ff047b82 */ /* 0x000e280000000a00 */
[----:B------:R-:W2:Y:S01]  /*1500*/  LDL R9, [R9] ;  /* 0x0000000009097983 */ /* 0x000ea20000100800 */
[----:B0-----:R-:W-:-:S04]  /*1510*/  IMAD.WIDE.U32 R2, R3, 0x10, R4 ;  /* 0x0000001003027825 */ /* 0x001fc800078e0004 */
[----:B------:R-:W-:-:S05]  /*1520*/  IMAD.WIDE.U32 R2, R0, 0x4, R2 ;  /* 0x0000000400027825 */ /* 0x000fca00078e0002 */
[----:B--2---:R-:W-:Y:S01]  /*1530*/  STG.E desc[UR4][R2.64], R9 ;  /* 0x0000000902007986 */ /* 0x004fe2000c101904 */
[----:B------:R-:W-:Y:S05]  /*1540*/  EXIT ;  /* 0x000000000000794d */ /* 0x000fea0003800000 */
.L_x_4:
        /* <DEDUP_REMOVED lines=11> */
.L_x_7:


//--------------------- .nv.shared.reserved.0     --------------------------
	.section	.nv.shared.reserved.0,"aw",@nobits
	.weak		__nv_reservedSMEM_offset_0_alias
	.size		__nv_reservedSMEM_offset_0_alias, 0, 64
	.other		__nv_reservedSMEM_offset_0_alias,@"STO_CUDA_RESERVED_SHARED STV_DEFAULT"
__nv_reservedSMEM_offset_0_alias:
	.zero		0
	.zero		64


//--------------------- .nv.constant0._Z9MixColumnPA4_iS0_ --------------------------
	.section	.nv.constant0._Z9MixColumnPA4_iS0_,"a",@progbits
	.sectionflags	@""
	.align	4
.nv.constant0._Z9MixColumnPA4_iS0_:
	.zero		912


//--------------------- .nv.constant0._Z8ShiftRowPA4_iS0_ --------------------------
	.section	.nv.constant0._Z8ShiftRowPA4_iS0_,"a",@progbits
	.sectionflags	@""
	.align	4
.nv.constant0._Z8ShiftRowPA4_iS0_:
	.zero		912


//--------------------- .nv.constant0._Z7ByteSubPA4_iS0_ --------------------------
	.section	.nv.constant0._Z7ByteSubPA4_iS0_,"a",@progbits
	.sectionflags	@""
	.align	4
.nv.constant0._Z7ByteSubPA4_iS0_:
	.zero		912


//--------------------- SYMBOLS --------------------------

	.type		.nv.reservedSmem.offset0,@object
	.size		.nv.reservedSmem.offset0,0x4
